	.target	sm_90a

	.elftype	@"ET_EXEC"


//--------------------- .note.nv.tkinfo           --------------------------
	.section	.note.nv.tkinfo,"",@"SHT_NOTE"
	.sectionflags	@"SHF_NOTE_NV_TKINFO"
	.tkinfo
        /*0018*/ 	.word	0x00000002
        /*0030*/ 	.string	""
        /*0030*/ 	.string	"ptxas"
        /*0030*/ 	.string	"Cuda compilation tools, release 13.0, V13.0.88"
        /*0030*/ 	.string	"Build cuda_13.0.r13.0/compiler.36424714_0"
        /*0030*/ 	.string	"-arch sm_90a -m 64 "



//--------------------- .note.nv.cuinfo           --------------------------
	.section	.note.nv.cuinfo,"",@"SHT_NOTE"
	.sectionflags	@"SHF_NOTE_NV_CUINFO"
        /*0018*/ 	.short	0x0002
        /*001a*/ 	.short	0x005a
        /*001c*/ 	.short	0x0082
	.zero		2


//--------------------- .nv.info                  --------------------------
	.section	.nv.info,"",@"SHT_CUDA_INFO"
	.align	4


	//----- nvinfo : EIATTR_REGCOUNT
	.align		4
        /*0000*/ 	.byte	0x04, 0x2f
        /*0002*/ 	.short	(.L_12 - .L_11)
	.align		4
.L_11:
        /*0004*/ 	.word	index@(_ZN7cutlass13device_kernelINS_4gemm6kernel13GemmUniversalIN4cute5tupleIJiiiiEEENS1_10collective13CollectiveMmaINS1_37MainloopSm90TmaGmmaWarpSpecializedFP8ILi3ENS5_IJNS4_1CILi1EEESB_SB_EEENS1_32KernelTmaWarpSpecializedPingpongEEENS5_IJNSA_ILi64EEENSA_ILi128EEESG_EEENS_12float_e5m2_tENS5_IJlSB_lEEESI_SJ_NS4_8TiledMMAINS4_8MMA_AtomIJNS4_4SM904GMMA31MMA_64x128x32_F32E5M2E5M2_SS_TNILNSN_7ScaleInE1ELSP_1EEEEEENS4_6LayoutISC_NS5_IJNSA_ILi0EEEST_ST_EEEEENS5_IJNS4_10UnderscoreESW_SW_EEEEENS4_13SM90_TMA_LOADENS4_14ComposedLayoutINS4_7SwizzleILi3ELi4ELi3EEENS4_18smem_ptr_flag_bitsILi8EEENSS_INS5_IJNSA_ILi8EEESG_EEENS5_IJSG_SB_EEEEEEEvNS4_8identityESZ_S19_vS1A_EENS_8epilogue10collective6detail29Sm90TmaWarpSpecializedAdapterINS1D_15DefaultEpilogueISI_SJ_SJ_NS1C_6thread17LinearCombinationISI_Li1EffLNS1H_9ScaleType4KindE0ELNS_15FloatRoundStyleE2ESI_EENS1_15EpilogueDefaultEEEEEvvEEEEvNT_6ParamsE)
        /*0008*/ 	.word	0x000000a8


	//----- nvinfo : EIATTR_FRAME_SIZE
	.align		4
.L_12:
        /*000c*/ 	.byte	0x04, 0x11
        /*000e*/ 	.short	(.L_14 - .L_13)
	.align		4
.L_13:
        /*0010*/ 	.word	index@(_ZN7cutlass13device_kernelINS_4gemm6kernel13GemmUniversalIN4cute5tupleIJiiiiEEENS1_10collective13CollectiveMmaINS1_37MainloopSm90TmaGmmaWarpSpecializedFP8ILi3ENS5_IJNS4_1CILi1EEESB_SB_EEENS1_32KernelTmaWarpSpecializedPingpongEEENS5_IJNSA_ILi64EEENSA_ILi128EEESG_EEENS_12float_e5m2_tENS5_IJlSB_lEEESI_SJ_NS4_8TiledMMAINS4_8MMA_AtomIJNS4_4SM904GMMA31MMA_64x128x32_F32E5M2E5M2_SS_TNILNSN_7ScaleInE1ELSP_1EEEEEENS4_6LayoutISC_NS5_IJNSA_ILi0EEEST_ST_EEEEENS5_IJNS4_10UnderscoreESW_SW_EEEEENS4_13SM90_TMA_LOADENS4_14ComposedLayoutINS4_7SwizzleILi3ELi4ELi3EEENS4_18smem_ptr_flag_bitsILi8EEENSS_INS5_IJNSA_ILi8EEESG_EEENS5_IJSG_SB_EEEEEEEvNS4_8identityESZ_S19_vS1A_EENS_8epilogue10collective6detail29Sm90TmaWarpSpecializedAdapterINS1D_15DefaultEpilogueISI_SJ_SJ_NS1C_6thread17LinearCombinationISI_Li1EffLNS1H_9ScaleType4KindE0ELNS_15FloatRoundStyleE2ESI_EENS1_15EpilogueDefaultEEEEEvvEEEEvNT_6ParamsE)
        /*0014*/ 	.word	0x00000000


	//----- nvinfo : EIATTR_MIN_STACK_SIZE
	.align		4
.L_14:
        /*0018*/ 	.byte	0x04, 0x12
        /*001a*/ 	.short	(.L_16 - .L_15)
	.align		4
.L_15:
        /*001c*/ 	.word	index@(_ZN7cutlass13device_kernelINS_4gemm6kernel13GemmUniversalIN4cute5tupleIJiiiiEEENS1_10collective13CollectiveMmaINS1_37MainloopSm90TmaGmmaWarpSpecializedFP8ILi3ENS5_IJNS4_1CILi1EEESB_SB_EEENS1_32KernelTmaWarpSpecializedPingpongEEENS5_IJNSA_ILi64EEENSA_ILi128EEESG_EEENS_12float_e5m2_tENS5_IJlSB_lEEESI_SJ_NS4_8TiledMMAINS4_8MMA_AtomIJNS4_4SM904GMMA31MMA_64x128x32_F32E5M2E5M2_SS_TNILNSN_7ScaleInE1ELSP_1EEEEEENS4_6LayoutISC_NS5_IJNSA_ILi0EEEST_ST_EEEEENS5_IJNS4_10UnderscoreESW_SW_EEEEENS4_13SM90_TMA_LOADENS4_14ComposedLayoutINS4_7SwizzleILi3ELi4ELi3EEENS4_18smem_ptr_flag_bitsILi8EEENSS_INS5_IJNSA_ILi8EEESG_EEENS5_IJSG_SB_EEEEEEEvNS4_8identityESZ_S19_vS1A_EENS_8epilogue10collective6detail29Sm90TmaWarpSpecializedAdapterINS1D_15DefaultEpilogueISI_SJ_SJ_NS1C_6thread17LinearCombinationISI_Li1EffLNS1H_9ScaleType4KindE0ELNS_15FloatRoundStyleE2ESI_EENS1_15EpilogueDefaultEEEEEvvEEEEvNT_6ParamsE)
        /*0020*/ 	.word	0x00000000
.L_16:


//--------------------- .nv.compat                --------------------------
	.section	.nv.compat,"",@"SHT_CUDA_COMPAT_INFO"
	.align	4
        /*0000*/ 	.byte	0x02, 0x09, 0x01, 0x00, 0x02, 0x02, 0x04, 0x00, 0x02, 0x05, 0x05, 0x00, 0x03, 0x07, 0x01, 0x01
        /*0010*/ 	.byte	0x02, 0x03, 0x01, 0x00, 0x02, 0x06, 0x01, 0x00, 0x04, 0x0b, 0x08, 0x00, 0x00, 0x00, 0x00, 0x00
        /*0020*/ 	.byte	0x00, 0x00, 0x00, 0x00


//--------------------- .nv.info._ZN7cutlass13device_kernelINS_4gemm6kernel13GemmUniversalIN4cute5tupleIJiiiiEEENS1_10collective13CollectiveMmaINS1_37MainloopSm90TmaGmmaWarpSpecializedFP8ILi3ENS5_IJNS4_1CILi1EEESB_SB_EEENS1_32KernelTmaWarpSpecializedPingpongEEENS5_IJNSA_ILi64EEENSA_ILi128EEESG_EEENS_12float_e5m2_tENS5_IJlSB_lEEESI_SJ_NS4_8TiledMMAINS4_8MMA_AtomIJNS4_4SM904GMMA31MMA_64x128x32_F32E5M2E5M2_SS_TNILNSN_7ScaleInE1ELSP_1EEEEEENS4_6LayoutISC_NS5_IJNSA_ILi0EEEST_ST_EEEEENS5_IJNS4_10UnderscoreESW_SW_EEEEENS4_13SM90_TMA_LOADENS4_14ComposedLayoutINS4_7SwizzleILi3ELi4ELi3EEENS4_18smem_ptr_flag_bitsILi8EEENSS_INS5_IJNSA_ILi8EEESG_EEENS5_IJSG_SB_EEEEEEEvNS4_8identityESZ_S19_vS1A_EENS_8epilogue10collective6detail29Sm90TmaWarpSpecializedAdapterINS1D_15DefaultEpilogueISI_SJ_SJ_NS1C_6thread17LinearCombinationISI_Li1EffLNS1H_9ScaleType4KindE0ELNS_15FloatRoundStyleE2ESI_EENS1_15EpilogueDefaultEEEEEvvEEEEvNT_6ParamsE --------------------------
	.section	.nv.info._ZN7cutlass13device_kernelINS_4gemm6kernel13GemmUniversalIN4cute5tupleIJiiiiEEENS1_10collective13CollectiveMmaINS1_37MainloopSm90TmaGmmaWarpSpecializedFP8ILi3ENS5_IJNS4_1CILi1EEESB_SB_EEENS1_32KernelTmaWarpSpecializedPingpongEEENS5_IJNSA_ILi64EEENSA_ILi128EEESG_EEENS_12float_e5m2_tENS5_IJlSB_lEEESI_SJ_NS4_8TiledMMAINS4_8MMA_AtomIJNS4_4SM904GMMA31MMA_64x128x32_F32E5M2E5M2_SS_TNILNSN_7ScaleInE1ELSP_1EEEEEENS4_6LayoutISC_NS5_IJNSA_ILi0EEEST_ST_EEEEENS5_IJNS4_10UnderscoreESW_SW_EEEEENS4_13SM90_TMA_LOADENS4_14ComposedLayoutINS4_7SwizzleILi3ELi4ELi3EEENS4_18smem_ptr_flag_bitsILi8EEENSS_INS5_IJNSA_ILi8EEESG_EEENS5_IJSG_SB_EEEEEEEvNS4_8identityESZ_S19_vS1A_EENS_8epilogue10collective6detail29Sm90TmaWarpSpecializedAdapterINS1D_15DefaultEpilogueISI_SJ_SJ_NS1C_6thread17LinearCombinationISI_Li1EffLNS1H_9ScaleType4KindE0ELNS_15FloatRoundStyleE2ESI_EENS1_15EpilogueDefaultEEEEEvvEEEEvNT_6ParamsE,"",@"SHT_CUDA_INFO"
	.sectionflags	@""
	.align	4


	//----- nvinfo : EIATTR_CUDA_API_VERSION
	.align		4
        /*0000*/ 	.byte	0x04, 0x37
        /*0002*/ 	.short	(.L_18 - .L_17)
.L_17:
        /*0004*/ 	.word	0x00000082


	//----- nvinfo : EIATTR_KPARAM_INFO
	.align		4
.L_18:
        /*0008*/ 	.byte	0x04, 0x17
        /*000a*/ 	.short	(.L_20 - .L_19)
.L_19:
        /*000c*/ 	.word	0x00000000
        /*0010*/ 	.short	0x0000
        /*0012*/ 	.short	0x0070
        /*0014*/ 	.byte	0x00, 0xf0, 0x01, 0x10


	//----- nvinfo : EIATTR_SPARSE_MMA_MASK
	.align		4
.L_20:
        /*0018*/ 	.byte	0x03, 0x50
        /*001a*/ 	.short	0x0000


	//----- nvinfo : EIATTR_MAXREG_COUNT
	.align		4
        /*001c*/ 	.byte	0x03, 0x1b
        /*001e*/ 	.short	0x00a8


	//----- nvinfo : EIATTR_NUM_BARRIERS
	.align		4
        /*0020*/ 	.byte	0x02, 0x4c
        /*0022*/ 	.byte	0x01
	.zero		1


	//----- nvinfo : EIATTR_MERCURY_ISA_VERSION
	.align		4
        /*0024*/ 	.byte	0x03, 0x5f
        /*0026*/ 	.short	0x0101


	//----- nvinfo : EIATTR_INT_WARP_WIDE_INSTR_OFFSETS
	.align		4
        /*0028*/ 	.byte	0x04, 0x31
        /*002a*/ 	.short	(.L_22 - .L_21)


	//   ....[0]....
.L_21:
        /*002c*/ 	.word	0x00000400


	//   ....[1]....
        /*0030*/ 	.word	0x00000420


	//   ....[2]....
        /*0034*/ 	.word	0x000004a0


	//   ....[3]....
        /*0038*/ 	.word	0x000004b0


	//   ....[4]....
        /*003c*/ 	.word	0x000004c0


	//   ....[5]....
        /*0040*/ 	.word	0x000004e0


	//   ....[6]....
        /*0044*/ 	.word	0x00000560


	//   ....[7]....
        /*0048*/ 	.word	0x00000580


	//----- nvinfo : EIATTR_COOP_GROUP_MASK_REGIDS
	.align		4
.L_22:
        /*004c*/ 	.byte	0x04, 0x29
        /*004e*/ 	.short	(.L_24 - .L_23)


	//   ....[0]....
.L_23:
        /*0050*/ 	.word	0xffffffff


	//   ....[1]....
        /*0054*/ 	.word	0xffffffff


	//   ....[2]....
        /*0058*/ 	.word	0xffffffff


	//   ....[3]....
        /*005c*/ 	.word	0xffffffff


	//   ....[4]....
        /*0060*/ 	.word	0xffffffff


	//   ....[5]....
        /*0064*/ 	.word	0xffffffff


	//----- nvinfo : EIATTR_COOP_GROUP_INSTR_OFFSETS
	.align		4
.L_24:
        /*0068*/ 	.byte	0x04, 0x28
        /*006a*/ 	.short	(.L_26 - .L_25)


	//   ....[0]....
.L_25:
        /*006c*/ 	.word	0x00000060


	//   ....[1]....
        /*0070*/ 	.word	0x00000070


	//   ....[2]....
        /*0074*/ 	.word	0x00000130


	//   ....[3]....
        /*0078*/ 	.word	0x000002a0


	//   ....[4]....
        /*007c*/ 	.word	0x000002e0


	//   ....[5]....
        /*0080*/ 	.word	0x00000320


	//----- nvinfo : EIATTR_REG_RECONFIG
	.align		4
.L_26:
        /*0084*/ 	.byte	0x01, 0x54
	.zero		2


	//----- nvinfo : EIATTR_MBARRIER_INSTR_OFFSETS
	.align		4
        /*0088*/ 	.byte	0x04, 0x39
        /*008a*/ 	.short	(.L_28 - .L_27)


	//   ....[0]....
.L_27:
        /*008c*/ 	.word	0x00000230
        /*0090*/ 	.word	0x000000ff
        /*0094*/ 	.word	0x00000000
        /*0098*/ 	.short	0x0100
        /*009a*/ 	.byte	0x08
	.zero		1


	//   ....[1]....
        /*009c*/ 	.word	0x00000240
        /*00a0*/ 	.word	0x000000ff
        /*00a4*/ 	.word	0x00000018
        /*00a8*/ 	.short	0x0100
        /*00aa*/ 	.byte	0x08
	.zero		1


	//   ....[2]....
        /*00ac*/ 	.word	0x00000250
        /*00b0*/ 	.word	0x000000ff
        /*00b4*/ 	.word	0x00000008
        /*00b8*/ 	.short	0x0100
        /*00ba*/ 	.byte	0x08
	.zero		1


	//   ....[3]....
        /*00bc*/ 	.word	0x00000260
        /*00c0*/ 	.word	0x000000ff
        /*00c4*/ 	.word	0x00000020
        /*00c8*/ 	.short	0x0100
        /*00ca*/ 	.byte	0x08
	.zero		1


	//   ....[4]....
        /*00cc*/ 	.word	0x00000270
        /*00d0*/ 	.word	0x000000ff
        /*00d4*/ 	.word	0x00000010
        /*00d8*/ 	.short	0x0100
        /*00da*/ 	.byte	0x08
	.zero		1


	//   ....[5]....
        /*00dc*/ 	.word	0x00000280
        /*00e0*/ 	.word	0x000000ff
        /*00e4*/ 	.word	0x00000028
        /*00e8*/ 	.short	0x0100
        /*00ea*/ 	.byte	0x08
	.zero		1


	//   ....[6]....
        /*00ec*/ 	.word	0x000005b0
        /*00f0*/ 	.word	0x000000ff
        /*00f4*/ 	.word	0x00000060
        /*00f8*/ 	.short	0x0100
        /*00fa*/ 	.byte	0x08
	.zero		1


	//   ....[7]....
        /*00fc*/ 	.word	0x00000600
        /*0100*/ 	.word	0x000000ff
        /*0104*/ 	.word	0x00000068
        /*0108*/ 	.short	0x0100
        /*010a*/ 	.byte	0x08
	.zero		1


	//   ....[8]....
        /*010c*/ 	.word	0x00000620
        /*0110*/ 	.word	0x000000ff
        /*0114*/ 	.word	0x00000040
        /*0118*/ 	.short	0x0100
        /*011a*/ 	.byte	0x09
	.zero		1


	//   ....[9]....
        /*011c*/ 	.word	0x00000630
        /*0120*/ 	.word	0x000000ff
        /*0124*/ 	.word	0x00000048
        /*0128*/ 	.short	0x0100
        /*012a*/ 	.byte	0x09
	.zero		1


	//   ....[10]....
        /*012c*/ 	.word	0x00000640
        /*0130*/ 	.word	0x000000ff
        /*0134*/ 	.word	0x00000050
        /*0138*/ 	.short	0x0100
        /*013a*/ 	.byte	0x09
	.zero		1


	//   ....[11]....
        /*013c*/ 	.word	0x00000650
        /*0140*/ 	.word	0x000000ff
        /*0144*/ 	.word	0x00000058
        /*0148*/ 	.short	0x0100
        /*014a*/ 	.byte	0x09
	.zero		1


	//   ....[12]....
        /*014c*/ 	.word	0x00001400
        /*0150*/ 	.word	0x000000ff
        /*0154*/ 	.word	0xfffffff8
        /*0158*/ 	.short	0x010a
        /*015a*/ 	.byte	0x0b
	.zero		1


	//   ....[13]....
        /*015c*/ 	.word	0x000018e0
        /*0160*/ 	.word	0x000000ff
        /*0164*/ 	.word	0x00000000
        /*0168*/ 	.short	0x010a
        /*016a*/ 	.byte	0x06
	.zero		1


	//   ....[14]....
        /*016c*/ 	.word	0x00001920
        /*0170*/ 	.word	0x000000ff
        /*0174*/ 	.word	0x00000000
        /*0178*/ 	.short	0x010a
        /*017a*/ 	.byte	0x06
	.zero		1


	//   ....[15]....
        /*017c*/ 	.word	0x000022e0
        /*0180*/ 	.word	0x000000ff
        /*0184*/ 	.word	0x00000000
        /*0188*/ 	.short	0x010a
        /*018a*/ 	.byte	0x10
	.zero		1


	//   ....[16]....
        /*018c*/ 	.word	0x00002320
        /*0190*/ 	.word	0x000000ff
        /*0194*/ 	.word	0x00000000
        /*0198*/ 	.short	0x010a
        /*019a*/ 	.byte	0x10
	.zero		1


	//   ....[17]....
        /*019c*/ 	.word	0x00002a40
        /*01a0*/ 	.word	0x000000ff
        /*01a4*/ 	.word	0x00000000
        /*01a8*/ 	.short	0x0101
        /*01aa*/ 	.byte	0x08
	.zero		1


	//   ....[18]....
        /*01ac*/ 	.word	0x00002fb0
        /*01b0*/ 	.word	0x00000011
        /*01b4*/ 	.word	0x00000000
        /*01b8*/ 	.short	0x0101
        /*01ba*/ 	.byte	0x16
	.zero		1


	//   ....[19]....
        /*01bc*/ 	.word	0x00003090
        /*01c0*/ 	.word	0x000000ff
        /*01c4*/ 	.word	0x00000000
        /*01c8*/ 	.short	0x0101
        /*01ca*/ 	.byte	0x08
	.zero		1


	//   ....[20]....
        /*01cc*/ 	.word	0x00003140
        /*01d0*/ 	.word	0x000000ff
        /*01d4*/ 	.word	0x00000008
        /*01d8*/ 	.short	0x010a
        /*01da*/ 	.byte	0x0b
	.zero		1


	//   ....[21]....
        /*01dc*/ 	.word	0x000079e0
        /*01e0*/ 	.word	0x00000004
        /*01e4*/ 	.word	0x00000000
        /*01e8*/ 	.short	0x0101
        /*01ea*/ 	.byte	0x16
	.zero		1


	//   ....[22]....
        /*01ec*/ 	.word	0x000082c0
        /*01f0*/ 	.word	0x00000013
        /*01f4*/ 	.word	0x00000018
        /*01f8*/ 	.short	0x010a
        /*01fa*/ 	.byte	0x3f
	.zero		1


	//   ....[23]....
        /*01fc*/ 	.word	0x00008630
        /*0200*/ 	.word	0x0000000a
        /*0204*/ 	.word	0x00000068
        /*0208*/ 	.short	0x0101
        /*020a*/ 	.byte	0x3f
	.zero		1


	//   ....[24]....
        /*020c*/ 	.word	0x00008d90
        /*0210*/ 	.word	0x00000007
        /*0214*/ 	.word	0x00000000
        /*0218*/ 	.short	0x010a
        /*021a*/ 	.byte	0x3f
	.zero		1


	//   ....[25]....
        /*021c*/ 	.word	0x00008e10
        /*0220*/ 	.word	0x00000006
        /*0224*/ 	.word	0x00000000
        /*0228*/ 	.short	0x010a
        /*022a*/ 	.byte	0x3f
	.zero		1


	//   ....[26]....
        /*022c*/ 	.word	0x00008ea0
        /*0230*/ 	.word	0x00000003
        /*0234*/ 	.word	0x00000000
        /*0238*/ 	.short	0x010a
        /*023a*/ 	.byte	0x3f
	.zero		1


	//   ....[27]....
        /*023c*/ 	.word	0x00008f10
        /*0240*/ 	.word	0x00000011
        /*0244*/ 	.word	0xfffffff8
        /*0248*/ 	.short	0x010a
        /*024a*/ 	.byte	0x3f
	.zero		1


	//   ....[28]....
        /*024c*/ 	.word	0x00008f70
        /*0250*/ 	.word	0x00000011
        /*0254*/ 	.word	0x00000000
        /*0258*/ 	.short	0x010a
        /*025a*/ 	.byte	0x3f
	.zero		1


	//   ....[29]....
        /*025c*/ 	.word	0x00008fd0
        /*0260*/ 	.word	0x00000012
        /*0264*/ 	.word	0x00000000
        /*0268*/ 	.short	0x010a
        /*026a*/ 	.byte	0x3f
	.zero		1


	//   ....[30]....
        /*026c*/ 	.word	0x00009030
        /*0270*/ 	.word	0x00000011
        /*0274*/ 	.word	0x00000008
        /*0278*/ 	.short	0x010a
        /*027a*/ 	.byte	0x3f
	.zero		1


	//   ....[31]....
        /*027c*/ 	.word	0x00009100
        /*0280*/ 	.word	0x00000013
        /*0284*/ 	.word	0x00000018
        /*0288*/ 	.short	0x010a
        /*028a*/ 	.byte	0x3f
	.zero		1


	//   ....[32]....
        /*028c*/ 	.word	0x000091e0
        /*0290*/ 	.word	0x00000007
        /*0294*/ 	.word	0x00000000
        /*0298*/ 	.short	0x010a
        /*029a*/ 	.byte	0x3f
	.zero		1


	//   ....[33]....
        /*029c*/ 	.word	0x00009230
        /*02a0*/ 	.word	0x00000006
        /*02a4*/ 	.word	0x00000000
        /*02a8*/ 	.short	0x010a
        /*02aa*/ 	.byte	0x3f
	.zero		1


	//----- nvinfo : EIATTR_NUM_MBARRIERS
	.align		4
.L_28:
        /*02ac*/ 	.byte	0x03, 0x38
        /*02ae*/ 	.short	0x000c


	//----- nvinfo : EIATTR_EXIT_INSTR_OFFSETS
	.align		4
        /*02b0*/ 	.byte	0x04, 0x1c
        /*02b2*/ 	.short	(.L_30 - .L_29)


	//   ....[0]....
.L_29:
        /*02b4*/ 	.word	0x00001130


	//   ....[1]....
        /*02b8*/ 	.word	0x00001190


	//   ....[2]....
        /*02bc*/ 	.word	0x00007ff0


	//   ....[3]....
        /*02c0*/ 	.word	0x00008020


	//   ....[4]....
        /*02c4*/ 	.word	0x00008ef0


	//----- nvinfo : EIATTR_MAX_THREADS
	.align		4
.L_30:
        /*02c8*/ 	.byte	0x04, 0x05
        /*02ca*/ 	.short	(.L_32 - .L_31)
.L_31:
        /*02cc*/ 	.word	0x00000180
        /*02d0*/ 	.word	0x00000001
        /*02d4*/ 	.word	0x00000001


	//----- nvinfo : EIATTR_CRS_STACK_SIZE
	.align		4
.L_32:
        /*02d8*/ 	.byte	0x04, 0x1e
        /*02da*/ 	.short	(.L_34 - .L_33)
.L_33:
        /*02dc*/ 	.word	0x00000000


	//----- nvinfo : EIATTR_CBANK_PARAM_SIZE
	.align		4
.L_34:
        /*02e0*/ 	.byte	0x03, 0x19
        /*02e2*/ 	.short	0x0470


	//----- nvinfo : EIATTR_PARAM_CBANK
	.align		4
        /*02e4*/ 	.byte	0x04, 0x0a
        /*02e6*/ 	.short	(.L_36 - .L_35)
	.align		4
.L_35:
        /*02e8*/ 	.word	index@(.nv.constant0._ZN7cutlass13device_kernelINS_4gemm6kernel13GemmUniversalIN4cute5tupleIJiiiiEEENS1_10collective13CollectiveMmaINS1_37MainloopSm90TmaGmmaWarpSpecializedFP8ILi3ENS5_IJNS4_1CILi1EEESB_SB_EEENS1_32KernelTmaWarpSpecializedPingpongEEENS5_IJNSA_ILi64EEENSA_ILi128EEESG_EEENS_12float_e5m2_tENS5_IJlSB_lEEESI_SJ_NS4_8TiledMMAINS4_8MMA_AtomIJNS4_4SM904GMMA31MMA_64x128x32_F32E5M2E5M2_SS_TNILNSN_7ScaleInE1ELSP_1EEEEEENS4_6LayoutISC_NS5_IJNSA_ILi0EEEST_ST_EEEEENS5_IJNS4_10UnderscoreESW_SW_EEEEENS4_13SM90_TMA_LOADENS4_14ComposedLayoutINS4_7SwizzleILi3ELi4ELi3EEENS4_18smem_ptr_flag_bitsILi8EEENSS_INS5_IJNSA_ILi8EEESG_EEENS5_IJSG_SB_EEEEEEEvNS4_8identityESZ_S19_vS1A_EENS_8epilogue10collective6detail29Sm90TmaWarpSpecializedAdapterINS1D_15DefaultEpilogueISI_SJ_SJ_NS1C_6thread17LinearCombinationISI_Li1EffLNS1H_9ScaleType4KindE0ELNS_15FloatRoundStyleE2ESI_EENS1_15EpilogueDefaultEEEEEvvEEEEvNT_6ParamsE)
        /*02ec*/ 	.short	0x0210
        /*02ee*/ 	.short	0x0470


	//----- nvinfo : EIATTR_SW_WAR
	.align		4
.L_36:
        /*02f0*/ 	.byte	0x04, 0x36
        /*02f2*/ 	.short	(.L_38 - .L_37)
.L_37:
        /*02f4*/ 	.word	0x00000008
.L_38:


//--------------------- .nv.callgraph             --------------------------
	.section	.nv.callgraph,"",@"SHT_CUDA_CALLGRAPH"
	.align	4
	.sectionentsize	8
	.align		4
        /*0000*/ 	.word	0x00000000
	.align		4
        /*0004*/ 	.word	0xffffffff
	.align		4
        /*0008*/ 	.word	0x00000000
	.align		4
        /*000c*/ 	.word	0xfffffffe
	.align		4
        /*0010*/ 	.word	0x00000000
	.align		4
        /*0014*/ 	.word	0xfffffffd
	.align		4
        /*0018*/ 	.word	0x00000000
	.align		4
        /*001c*/ 	.word	0xfffffffc


//--------------------- .nv.constant4             --------------------------
	.section	.nv.constant4,"a",@progbits
	.align	8
	.align		8
.nv.constant4:
        /*0000*/ 	.dword	_ZN39_INTERNAL_2e642129_4_k_cu_781a89f0_42764cuda3std3__45__cpo5beginE
	.align		8
        /*0008*/ 	.dword	_ZN39_INTERNAL_2e642129_4_k_cu_781a89f0_42764cuda3std3__45__cpo3endE
	.align		8
        /*0010*/ 	.dword	_ZN39_INTERNAL_2e642129_4_k_cu_781a89f0_42764cuda3std3__45__cpo6cbeginE
	.align		8
        /*0018*/ 	.dword	_ZN39_INTERNAL_2e642129_4_k_cu_781a89f0_42764cuda3std3__45__cpo4cendE
	.align		8
        /*0020*/ 	.dword	_ZN39_INTERNAL_2e642129_4_k_cu_781a89f0_42764cuda3std3__441_GLOBAL__N__2e642129_4_k_cu_781a89f0_42766ignoreE
	.align		8
        /*0028*/ 	.dword	_ZN39_INTERNAL_2e642129_4_k_cu_781a89f0_42764cuda3std3__419piecewise_constructE
	.align		8
        /*0030*/ 	.dword	_ZN39_INTERNAL_2e642129_4_k_cu_781a89f0_42764cuda3std3__48in_placeE
	.align		8
        /*0038*/ 	.dword	_ZN39_INTERNAL_2e642129_4_k_cu_781a89f0_42764cuda3std6ranges3__45__cpo4swapE
	.align		8
        /*0040*/ 	.dword	_ZN39_INTERNAL_2e642129_4_k_cu_781a89f0_42764cuda3std6ranges3__45__cpo9iter_moveE
	.align		8
        /*0048*/ 	.dword	_ZN39_INTERNAL_2e642129_4_k_cu_781a89f0_42764cute7productE
	.align		8
        /*0050*/ 	.dword	_ZN39_INTERNAL_2e642129_4_k_cu_781a89f0_42764cute1_E


//--------------------- .text._ZN7cutlass13device_kernelINS_4gemm6kernel13GemmUniversalIN4cute5tupleIJiiiiEEENS1_10collective13CollectiveMmaINS1_37MainloopSm90TmaGmmaWarpSpecializedFP8ILi3ENS5_IJNS4_1CILi1EEESB_SB_EEENS1_32KernelTmaWarpSpecializedPingpongEEENS5_IJNSA_ILi64EEENSA_ILi128EEESG_EEENS_12float_e5m2_tENS5_IJlSB_lEEESI_SJ_NS4_8TiledMMAINS4_8MMA_AtomIJNS4_4SM904GMMA31MMA_64x128x32_F32E5M2E5M2_SS_TNILNSN_7ScaleInE1ELSP_1EEEEEENS4_6LayoutISC_NS5_IJNSA_ILi0EEEST_ST_EEEEENS5_IJNS4_10UnderscoreESW_SW_EEEEENS4_13SM90_TMA_LOADENS4_14ComposedLayoutINS4_7SwizzleILi3ELi4ELi3EEENS4_18smem_ptr_flag_bitsILi8EEENSS_INS5_IJNSA_ILi8EEESG_EEENS5_IJSG_SB_EEEEEEEvNS4_8identityESZ_S19_vS1A_EENS_8epilogue10collective6detail29Sm90TmaWarpSpecializedAdapterINS1D_15DefaultEpilogueISI_SJ_SJ_NS1C_6thread17LinearCombinationISI_Li1EffLNS1H_9ScaleType4KindE0ELNS_15FloatRoundStyleE2ESI_EENS1_15EpilogueDefaultEEEEEvvEEEEvNT_6ParamsE --------------------------
	.section	.text._ZN7cutlass13device_kernelINS_4gemm6kernel13GemmUniversalIN4cute5tupleIJiiiiEEENS1_10collective13CollectiveMmaINS1_37MainloopSm90TmaGmmaWarpSpecializedFP8ILi3ENS5_IJNS4_1CILi1EEESB_SB_EEENS1_32KernelTmaWarpSpecializedPingpongEEENS5_IJNSA_ILi64EEENSA_ILi128EEESG_EEENS_12float_e5m2_tENS5_IJlSB_lEEESI_SJ_NS4_8TiledMMAINS4_8MMA_AtomIJNS4_4SM904GMMA31MMA_64x128x32_F32E5M2E5M2_SS_TNILNSN_7ScaleInE1ELSP_1EEEEEENS4_6LayoutISC_NS5_IJNSA_ILi0EEEST_ST_EEEEENS5_IJNS4_10UnderscoreESW_SW_EEEEENS4_13SM90_TMA_LOADENS4_14ComposedLayoutINS4_7SwizzleILi3ELi4ELi3EEENS4_18smem_ptr_flag_bitsILi8EEENSS_INS5_IJNSA_ILi8EEESG_EEENS5_IJSG_SB_EEEEEEEvNS4_8identityESZ_S19_vS1A_EENS_8epilogue10collective6detail29Sm90TmaWarpSpecializedAdapterINS1D_15DefaultEpilogueISI_SJ_SJ_NS1C_6thread17LinearCombinationISI_Li1EffLNS1H_9ScaleType4KindE0ELNS_15FloatRoundStyleE2ESI_EENS1_15EpilogueDefaultEEEEEvvEEEEvNT_6ParamsE,"ax",@progbits
	.align	128
.text._ZN7cutlass13device_kernelINS_4gemm6kernel13GemmUniversalIN4cute5tupleIJiiiiEEENS1_10collective13CollectiveMmaINS1_37MainloopSm90TmaGmmaWarpSpecializedFP8ILi3ENS5_IJNS4_1CILi1EEESB_SB_EEENS1_32KernelTmaWarpSpecializedPingpongEEENS5_IJNSA_ILi64EEENSA_ILi128EEESG_EEENS_12float_e5m2_tENS5_IJlSB_lEEESI_SJ_NS4_8TiledMMAINS4_8MMA_AtomIJNS4_4SM904GMMA31MMA_64x128x32_F32E5M2E5M2_SS_TNILNSN_7ScaleInE1ELSP_1EEEEEENS4_6LayoutISC_NS5_IJNSA_ILi0EEEST_ST_EEEEENS5_IJNS4_10UnderscoreESW_SW_EEEEENS4_13SM90_TMA_LOADENS4_14ComposedLayoutINS4_7SwizzleILi3ELi4ELi3EEENS4_18smem_ptr_flag_bitsILi8EEENSS_INS5_IJNSA_ILi8EEESG_EEENS5_IJSG_SB_EEEEEEEvNS4_8identityESZ_S19_vS1A_EENS_8epilogue10collective6detail29Sm90TmaWarpSpecializedAdapterINS1D_15DefaultEpilogueISI_SJ_SJ_NS1C_6thread17LinearCombinationISI_Li1EffLNS1H_9ScaleType4KindE0ELNS_15FloatRoundStyleE2ESI_EENS1_15EpilogueDefaultEEEEEvvEEEEvNT_6ParamsE:
        .type           _ZN7cutlass13device_kernelINS_4gemm6kernel13GemmUniversalIN4cute5tupleIJiiiiEEENS1_10collective13CollectiveMmaINS1_37MainloopSm90TmaGmmaWarpSpecializedFP8ILi3ENS5_IJNS4_1CILi1EEESB_SB_EEENS1_32KernelTmaWarpSpecializedPingpongEEENS5_IJNSA_ILi64EEENSA_ILi128EEESG_EEENS_12float_e5m2_tENS5_IJlSB_lEEESI_SJ_NS4_8TiledMMAINS4_8MMA_AtomIJNS4_4SM904GMMA31MMA_64x128x32_F32E5M2E5M2_SS_TNILNSN_7ScaleInE1ELSP_1EEEEEENS4_6LayoutISC_NS5_IJNSA_ILi0EEEST_ST_EEEEENS5_IJNS4_10UnderscoreESW_SW_EEEEENS4_13SM90_TMA_LOADENS4_14ComposedLayoutINS4_7SwizzleILi3ELi4ELi3EEENS4_18smem_ptr_flag_bitsILi8EEENSS_INS5_IJNSA_ILi8EEESG_EEENS5_IJSG_SB_EEEEEEEvNS4_8identityESZ_S19_vS1A_EENS_8epilogue10collective6detail29Sm90TmaWarpSpecializedAdapterINS1D_15DefaultEpilogueISI_SJ_SJ_NS1C_6thread17LinearCombinationISI_Li1EffLNS1H_9ScaleType4KindE0ELNS_15FloatRoundStyleE2ESI_EENS1_15EpilogueDefaultEEEEEvvEEEEvNT_6ParamsE,@function
        .size           _ZN7cutlass13device_kernelINS_4gemm6kernel13GemmUniversalIN4cute5tupleIJiiiiEEENS1_10collective13CollectiveMmaINS1_37MainloopSm90TmaGmmaWarpSpecializedFP8ILi3ENS5_IJNS4_1CILi1EEESB_SB_EEENS1_32KernelTmaWarpSpecializedPingpongEEENS5_IJNSA_ILi64EEENSA_ILi128EEESG_EEENS_12float_e5m2_tENS5_IJlSB_lEEESI_SJ_NS4_8TiledMMAINS4_8MMA_AtomIJNS4_4SM904GMMA31MMA_64x128x32_F32E5M2E5M2_SS_TNILNSN_7ScaleInE1ELSP_1EEEEEENS4_6LayoutISC_NS5_IJNSA_ILi0EEEST_ST_EEEEENS5_IJNS4_10UnderscoreESW_SW_EEEEENS4_13SM90_TMA_LOADENS4_14ComposedLayoutINS4_7SwizzleILi3ELi4ELi3EEENS4_18smem_ptr_flag_bitsILi8EEENSS_INS5_IJNSA_ILi8EEESG_EEENS5_IJSG_SB_EEEEEEEvNS4_8identityESZ_S19_vS1A_EENS_8epilogue10collective6detail29Sm90TmaWarpSpecializedAdapterINS1D_15DefaultEpilogueISI_SJ_SJ_NS1C_6thread17LinearCombinationISI_Li1EffLNS1H_9ScaleType4KindE0ELNS_15FloatRoundStyleE2ESI_EENS1_15EpilogueDefaultEEEEEvvEEEEvNT_6ParamsE,(.L_x_202 - _ZN7cutlass13device_kernelINS_4gemm6kernel13GemmUniversalIN4cute5tupleIJiiiiEEENS1_10collective13CollectiveMmaINS1_37MainloopSm90TmaGmmaWarpSpecializedFP8ILi3ENS5_IJNS4_1CILi1EEESB_SB_EEENS1_32KernelTmaWarpSpecializedPingpongEEENS5_IJNSA_ILi64EEENSA_ILi128EEESG_EEENS_12float_e5m2_tENS5_IJlSB_lEEESI_SJ_NS4_8TiledMMAINS4_8MMA_AtomIJNS4_4SM904GMMA31MMA_64x128x32_F32E5M2E5M2_SS_TNILNSN_7ScaleInE1ELSP_1EEEEEENS4_6LayoutISC_NS5_IJNSA_ILi0EEEST_ST_EEEEENS5_IJNS4_10UnderscoreESW_SW_EEEEENS4_13SM90_TMA_LOADENS4_14ComposedLayoutINS4_7SwizzleILi3ELi4ELi3EEENS4_18smem_ptr_flag_bitsILi8EEENSS_INS5_IJNSA_ILi8EEESG_EEENS5_IJSG_SB_EEEEEEEvNS4_8identityESZ_S19_vS1A_EENS_8epilogue10collective6detail29Sm90TmaWarpSpecializedAdapterINS1D_15DefaultEpilogueISI_SJ_SJ_NS1C_6thread17LinearCombinationISI_Li1EffLNS1H_9ScaleType4KindE0ELNS_15FloatRoundStyleE2ESI_EENS1_15EpilogueDefaultEEEEEvvEEEEvNT_6ParamsE)
        .other          _ZN7cutlass13device_kernelINS_4gemm6kernel13GemmUniversalIN4cute5tupleIJiiiiEEENS1_10collective13CollectiveMmaINS1_37MainloopSm90TmaGmmaWarpSpecializedFP8ILi3ENS5_IJNS4_1CILi1EEESB_SB_EEENS1_32KernelTmaWarpSpecializedPingpongEEENS5_IJNSA_ILi64EEENSA_ILi128EEESG_EEENS_12float_e5m2_tENS5_IJlSB_lEEESI_SJ_NS4_8TiledMMAINS4_8MMA_AtomIJNS4_4SM904GMMA31MMA_64x128x32_F32E5M2E5M2_SS_TNILNSN_7ScaleInE1ELSP_1EEEEEENS4_6LayoutISC_NS5_IJNSA_ILi0EEEST_ST_EEEEENS5_IJNS4_10UnderscoreESW_SW_EEEEENS4_13SM90_TMA_LOADENS4_14ComposedLayoutINS4_7SwizzleILi3ELi4ELi3EEENS4_18smem_ptr_flag_bitsILi8EEENSS_INS5_IJNSA_ILi8EEESG_EEENS5_IJSG_SB_EEEEEEEvNS4_8identityESZ_S19_vS1A_EENS_8epilogue10collective6detail29Sm90TmaWarpSpecializedAdapterINS1D_15DefaultEpilogueISI_SJ_SJ_NS1C_6thread17LinearCombinationISI_Li1EffLNS1H_9ScaleType4KindE0ELNS_15FloatRoundStyleE2ESI_EENS1_15EpilogueDefaultEEEEEvvEEEEvNT_6ParamsE,@"STO_CUDA_ENTRY STV_DEFAULT"
_ZN7cutlass13device_kernelINS_4gemm6kernel13GemmUniversalIN4cute5tupleIJiiiiEEENS1_10collective13CollectiveMmaINS1_37MainloopSm90TmaGmmaWarpSpecializedFP8ILi3ENS5_IJNS4_1CILi1EEESB_SB_EEENS1_32KernelTmaWarpSpecializedPingpongEEENS5_IJNSA_ILi64EEENSA_ILi128EEESG_EEENS_12float_e5m2_tENS5_IJlSB_lEEESI_SJ_NS4_8TiledMMAINS4_8MMA_AtomIJNS4_4SM904GMMA31MMA_64x128x32_F32E5M2E5M2_SS_TNILNSN_7ScaleInE1ELSP_1EEEEEENS4_6LayoutISC_NS5_IJNSA_ILi0EEEST_ST_EEEEENS5_IJNS4_10UnderscoreESW_SW_EEEEENS4_13SM90_TMA_LOADENS4_14ComposedLayoutINS4_7SwizzleILi3ELi4ELi3EEENS4_18smem_ptr_flag_bitsILi8EEENSS_INS5_IJNSA_ILi8EEESG_EEENS5_IJSG_SB_EEEEEEEvNS4_8identityESZ_S19_vS1A_EENS_8epilogue10collective6detail29Sm90TmaWarpSpecializedAdapterINS1D_15DefaultEpilogueISI_SJ_SJ_NS1C_6thread17LinearCombinationISI_Li1EffLNS1H_9ScaleType4KindE0ELNS_15FloatRoundStyleE2ESI_EENS1_15EpilogueDefaultEEEEEvvEEEEvNT_6ParamsE:
[----:B------:R-:W-:Y:S01]  /*0000*/  LDC R1, c[0x0][0x28] ;  /* 0x00000a00ff017b82 */ /* 0x000fe20000000800 */
[----:B------:R-:W0:Y:S01]  /*0010*/  S2R R13, SR_TID.X ;  /* 0x00000000000d7919 */ /* 0x000e220000002100 */
[----:B------:R-:W-:Y:S01]  /*0020*/  ELECT P0, URZ, PT ;  /* 0x00000000003f782f */ /* 0x000fe20003800000 */
[----:B------:R-:W-:Y:S01]  /*0030*/  BSSY B0, `(.L_x_0) ;  /* 0x000000f000007945 */ /* 0x000fe20003800000 */
[--C-:B0-----:R-:W-:Y:S02]  /*0040*/  SHF.R.U32.HI R0, RZ, 0x5, R13.reuse ;  /* 0x00000005ff007819 */ /* 0x101fe4000001160d */
[----:B------:R-:W-:-:S03]  /*0050*/  SHF.R.U32.HI R4, RZ, 0x7, R13 ;  /* 0x00000007ff047819 */ /* 0x000fc6000001160d */
[----:B------:R-:W0:Y:S04]  /*0060*/  SHFL.IDX PT, R2, R0, RZ, 0x1f ;  /* 0x00001fff00027589 */ /* 0x000e2800000e0000 */
[----:B------:R1:W2:Y:S01]  /*0070*/  SHFL.IDX PT, R5, R4, RZ, 0x1f ;  /* 0x00001fff04057589 */ /* 0x0002a200000e0000 */
[----:B0-----:R-:W-:-:S13]  /*0080*/  ISETP.NE.OR P0, PT, R2, RZ, !P0 ;  /* 0x000000ff0200720c */ /* 0x001fda0004705670 */
[----:B-12---:R-:W-:Y:S05]  /*0090*/  @P0 BRA `(.L_x_1) ;  /* 0x0000000000200947 */ /* 0x006fea0003800000 */
[----:B------:R-:W-:Y:S02]  /*00a0*/  ULDC.64 UR4, c[0x0][0x198] ;  /* 0x0000660000047ab9 */ /* 0x000fe40000000a00 */
[----:B------:R-:W-:Y:S02]  /*00b0*/  UIADD3 UR6, UP0, UR4, 0xf0, URZ ;  /* 0x000000f004067890 */ /* 0x000fe4000ff1e03f */
[----:B------:R-:W-:Y:S02]  /*00c0*/  UIADD3 UR4, UP1, UR4, 0x1f0, URZ ;  /* 0x000001f004047890 */ /* 0x000fe4000ff3e03f */
[----:B------:R-:W-:Y:S02]  /*00d0*/  UIADD3.X UR7, URZ, UR5, URZ, UP0, !UPT ;  /* 0x000000053f077290 */ /* 0x000fe400087fe43f */
[----:B------:R-:W-:-:S07]  /*00e0*/  UIADD3.X UR5, URZ, UR5, URZ, UP1, !UPT ;  /* 0x000000053f057290 */ /* 0x000fce0008ffe43f */
[----:B------:R0:W-:Y:S02]  /*00f0*/  UTMACCTL.PF [UR6] ;  /* 0x00000000060079b9 */ /* 0x0001e40008040000 */
[----:B------:R0:W-:Y:S02]  /*0100*/  UTMACCTL.PF [UR4] ;  /* 0x00000000040079b9 */ /* 0x0001e40008040000 */
[----:B0-----:R-:W-:Y:S01]  /*0110*/  NOP ;  /* 0x0000000000007918 */ /* 0x001fe20000000000 */
.L_x_1:
[----:B------:R-:W-:Y:S05]  /*0120*/  BSYNC B0 ;  /* 0x0000000000007941 */ /* 0x000fea0003800000 */
.L_x_0:
[----:B------:R-:W0:Y:S02]  /*0130*/  SHFL.IDX PT, R3, R0, RZ, 0x1f ;  /* 0x00001fff00037589 */ /* 0x000e2400000e0000 */
[----:B0-----:R-:W-:-:S13]  /*0140*/  ISETP.NE.AND P0, PT, R3, RZ, PT ;  /* 0x000000ff0300720c */ /* 0x001fda0003f05270 */
[----:B------:R-:W-:Y:S05]  /*0150*/  @P0 BRA `(.L_x_2) ;  /* 0x0000000000500947 */ /* 0x000fea0003800000 */
[----:B------:R-:W0:Y:S01]  /*0160*/  S2UR UR8, SR_CgaCtaId ;  /* 0x00000000000879c3 */ /* 0x000e220000008800 */
[----:B------:R-:W-:Y:S01]  /*0170*/  UMOV UR4, 0x400 ;  /* 0x0000040000047882 */ /* 0x000fe20000000000 */
[----:B------:R-:W-:Y:S01]  /*0180*/  UMOV UR5, 0x1 ;  /* 0x0000000100057882 */ /* 0x000fe20000000000 */
[----:B------:R-:W-:Y:S01]  /*0190*/  UMOV UR6, 0x80 ;  /* 0x0000008000067882 */ /* 0x000fe20000000000 */
[----:B------:R-:W-:Y:S01]  /*01a0*/  ELECT P0, URZ, PT ;  /* 0x00000000003f782f */ /* 0x000fe20003800000 */
[----:B------:R-:W-:-:S04]  /*01b0*/  UIADD3 UR6, -UR6, 0x100000, URZ ;  /* 0x0010000006067890 */ /* 0x000fc8000fffe13f */
[----:B------:R-:W-:Y:S02]  /*01c0*/  USHF.L.U32 UR7, UR6, 0xb, URZ ;  /* 0x0000000b06077899 */ /* 0x000fe4000800063f */
[----:B------:R-:W-:Y:S02]  /*01d0*/  USHF.L.U32 UR6, UR6, 0x1, URZ ;  /* 0x0000000106067899 */ /* 0x000fe4000800063f */
[----:B0-----:R-:W-:Y:S02]  /*01e0*/  ULEA UR8, UR8, UR4, 0x18 ;  /* 0x0000000408087291 */ /* 0x001fe4000f8ec03f */
[----:B------:R-:W-:-:S04]  /*01f0*/  UIADD3 UR4, -UR5, 0x100000, URZ ;  /* 0x0010000005047890 */ /* 0x000fc8000fffe13f */
[----:B------:R-:W-:Y:S02]  /*0200*/  USHF.L.U32 UR5, UR4, 0xb, URZ ;  /* 0x0000000b04057899 */ /* 0x000fe4000800063f */
[----:B------:R-:W-:Y:S01]  /*0210*/  USHF.L.U32 UR4, UR4, 0x1, URZ ;  /* 0x0000000104047899 */ /* 0x000fe2000800063f */
[----:B------:R-:W0:Y:S11]  /*0220*/  FENCE.VIEW.ASYNC.S ;  /* 0x00000000000073c6 */ /* 0x000e360000000000 */
[----:B0-----:R0:W1:Y:S01]  /*0230*/  SYNCS.EXCH.64 URZ, [UR8], UR4 ;  /* 0x00000004083f75b2 */ /* 0x0010620008000100 */
[----:B------:R0:W2:Y:S01]  /*0240*/  SYNCS.EXCH.64 URZ, [UR8+0x18], UR6 ;  /* 0x00001806083f75b2 */ /* 0x0000a20008000100 */
[----:B------:R0:W3:Y:S01]  /*0250*/  SYNCS.EXCH.64 URZ, [UR8+0x8], UR4 ;  /* 0x00000804083f75b2 */ /* 0x0000e20008000100 */
[----:B------:R0:W4:Y:S01]  /*0260*/  SYNCS.EXCH.64 URZ, [UR8+0x20], UR6 ;  /* 0x00002006083f75b2 */ /* 0x0001220008000100 */
[----:B------:R0:W0:Y:S01]  /*0270*/  SYNCS.EXCH.64 URZ, [UR8+0x10], UR4 ;  /* 0x00001004083f75b2 */ /* 0x0000220008000100 */
[----:B------:R0:W0:Y:S01]  /*0280*/  SYNCS.EXCH.64 URZ, [UR8+0x28], UR6 ;  /* 0x00002806083f75b2 */ /* 0x0000220008000100 */
[----:B------:R-:W-:Y:S01]  /*0290*/  NOP ;  /* 0x0000000000007918 */ /* 0x000fe20000000000 */
.L_x_2:
[----:B------:R-:W5:Y:S01]  /*02a0*/  SHFL.IDX PT, R6, R0, RZ, 0x1f ;  /* 0x00001fff00067589 */ /* 0x000f6200000e0000 */
[----:B------:R-:W-:Y:S01]  /*02b0*/  ELECT P0, URZ, PT ;  /* 0x00000000003f782f */ /* 0x000fe20003800000 */
[----:B------:R-:W-:Y:S01]  /*02c0*/  NOP ;  /* 0x0000000000007918 */ /* 0x000fe20000000000 */
[----:B------:R-:W-:Y:S01]  /*02d0*/  ELECT P1, URZ, PT ;  /* 0x00000000003f782f */ /* 0x000fe20003820000 */
[----:B------:R1:W2:Y:S01]  /*02e0*/  SHFL.IDX PT, R3, R0, RZ, 0x1f ;  /* 0x00001fff00037589 */ /* 0x0002a200000e0000 */
[----:B0-----:R-:W-:Y:S01]  /*02f0*/  UMOV UR4, 0x20 ;  /* 0x0000002000047882 */ /* 0x001fe20000000000 */
[----:B------:R-:W-:Y:S01]  /*0300*/  UMOV UR11, 0x80 ;  /* 0x00000080000b7882 */ /* 0x000fe20000000000 */
[----:B------:R-:W-:Y:S01]  /*0310*/  ULDC.64 UR12, c[0x0][0x598] ;  /* 0x00016600000c7ab9 */ /* 0x000fe20000000a00 */
[----:B------:R-:W0:Y:S01]  /*0320*/  SHFL.IDX PT, R4, R4, RZ, 0x1f ;  /* 0x00001fff04047589 */ /* 0x000e2200000e0000 */
[----:B------:R-:W-:Y:S01]  /*0330*/  NOP ;  /* 0x0000000000007918 */ /* 0x000fe20000000000 */
[----:B------:R-:W-:Y:S01]  /*0340*/  VIADD R33, R5, 0xffffffff ;  /* 0xffffffff05217836 */ /* 0x000fe20000000000 */
[----:B------:R-:W-:Y:S01]  /*0350*/  ULDC.64 UR14, c[0x0][0x208] ;  /* 0x00008200000e7ab9 */ /* 0x000fe20000000a00 */
[----:B-1----:R-:W-:-:S02]  /*0360*/  SHF.R.S32.HI R0, RZ, 0x1f, R13 ;  /* 0x0000001fff007819 */ /* 0x002fc4000001140d */
[----:B------:R-:W-:Y:S02]  /*0370*/  ISETP.NE.AND P3, PT, R5, RZ, PT ;  /* 0x000000ff0500720c */ /* 0x000fe40003f65270 */
[----:B------:R-:W-:Y:S02]  /*0380*/  LEA.HI R0, R0, R13, RZ, 0x7 ;  /* 0x0000000d00007211 */ /* 0x000fe400078f38ff */
[----:B------:R-:W-:Y:S02]  /*0390*/  ISETP.GE.U32.AND P2, PT, R33, 0x2, PT ;  /* 0x000000022100780c */ /* 0x000fe40003f46070 */
[----:B------:R-:W-:Y:S02]  /*03a0*/  LOP3.LUT R0, R0, 0xffffff80, RZ, 0xc0, !PT ;  /* 0xffffff8000007812 */ /* 0x000fe400078ec0ff */
[----:B-----5:R-:W-:-:S03]  /*03b0*/  ISETP.NE.OR P0, PT, R6, RZ, !P0 ;  /* 0x000000ff0600720c */ /* 0x020fc60004705670 */
[----:B------:R-:W-:Y:S01]  /*03c0*/  IMAD.IADD R11, R13, 0x1, -R0 ;  /* 0x000000010d0b7824 */ /* 0x000fe200078e0a00 */
[----:B--2---:R-:W-:Y:S02]  /*03d0*/  ISETP.NE.OR P1, PT, R3, RZ, !P1 ;  /* 0x000000ff0300720c */ /* 0x004fe40004f25670 */
[----:B------:R-:W-:-:S04]  /*03e0*/  SHF.R.S32.HI R3, RZ, 0x1f, R2 ;  /* 0x0000001fff037819 */ /* 0x000fc80000011402 */
[----:B------:R-:W-:-:S03]  /*03f0*/  LEA.HI R3, R3, R2, RZ, 0x2 ;  /* 0x0000000203037211 */ /* 0x000fc600078f10ff */
[----:B------:R-:W-:Y:S01]  /*0400*/  VOTEU.ALL UP0, P0 ;  /* 0x00000000003f7886 */ /* 0x000fe20000000000 */
[----:B------:R-:W-:-:S03]  /*0410*/  LOP3.LUT R3, R3, 0xfffffffc, RZ, 0xc0, !PT ;  /* 0xfffffffc03037812 */ /* 0x000fc600078ec0ff */
[----:B------:R-:W-:Y:S01]  /*0420*/  VOTEU.ALL UP1, P1 ;  /* 0x00000000003f7886 */ /* 0x000fe20000820000 */
[----:B------:R-:W1:Y:S01]  /*0430*/  @!UP0 S2UR UR7, SR_CgaCtaId ;  /* 0x00000000000789c3 */ /* 0x000e620000008800 */
[----:B------:R-:W-:Y:S01]  /*0440*/  @!UP0 UMOV UR6, 0x400 ;  /* 0x0000040000068882 */ /* 0x000fe20000000000 */
[----:B------:R-:W-:-:S04]  /*0450*/  @!UP0 UIADD3 UR4, -UR4, 0x100000, URZ ;  /* 0x0010000004048890 */ /* 0x000fc8000fffe13f */
[----:B------:R-:W-:Y:S02]  /*0460*/  @!UP0 USHF.L.U32 UR5, UR4, 0xb, URZ ;  /* 0x0000000b04058899 */ /* 0x000fe4000800063f */
[----:B------:R-:W-:Y:S01]  /*0470*/  @!UP0 USHF.L.U32 UR4, UR4, 0x1, URZ ;  /* 0x0000000104048899 */ /* 0x000fe2000800063f */
[----:B------:R-:W-:Y:S01]  /*0480*/  IMAD.IADD R20, R2, 0x1, -R3 ;  /* 0x0000000102147824 */ /* 0x000fe200078e0a03 */
[----:B------:R-:W-:Y:S01]  /*0490*/  @!UP1 UMOV UR9, 0x400 ;  /* 0x0000040000099882 */ /* 0x000fe20000000000 */
[----:B------:R-:W-:Y:S01]  /*04a0*/  VOTEU.ALL UP2, P1 ;  /* 0x00000000003f7886 */ /* 0x000fe20000840000 */
[----:B------:R-:W-:Y:S01]  /*04b0*/  VOTEU.ALL UP3, P1 ;  /* 0x00000000003f7886 */ /* 0x000fe20000860000 */
[----:B------:R-:W-:Y:S01]  /*04c0*/  VOTEU.ALL UP4, P1 ;  /* 0x00000000003f7886 */ /* 0x000fe20000880000 */
[----:B------:R-:W2:Y:S01]  /*04d0*/  @!UP1 S2UR UR10, SR_CgaCtaId ;  /* 0x00000000000a99c3 */ /* 0x000ea20000008800 */
[----:B------:R-:W-:Y:S01]  /*04e0*/  VOTEU.ALL UP5, P1 ;  /* 0x00000000003f7886 */ /* 0x000fe200008a0000 */
[----:B------:R-:W-:-:S04]  /*04f0*/  ISETP.NE.U32.AND P1, PT, RZ, UR12, PT ;  /* 0x0000000cff007c0c */ /* 0x000fc8000bf25070 */
[----:B------:R-:W-:Y:S01]  /*0500*/  ISETP.NE.AND.EX P1, PT, RZ, UR13, PT, P1 ;  /* 0x0000000dff007c0c */ /* 0x000fe2000bf25310 */
[----:B-1----:R-:W-:Y:S02]  /*0510*/  @!UP0 ULEA UR8, UR7, UR6, 0x18 ;  /* 0x0000000607088291 */ /* 0x002fe4000f8ec03f */
[----:B------:R-:W-:-:S04]  /*0520*/  @!UP1 UIADD3 UR6, -UR11, 0x100000, URZ ;  /* 0x001000000b069890 */ /* 0x000fc8000fffe13f */
[----:B------:R-:W-:Y:S02]  /*0530*/  @!UP1 USHF.L.U32 UR7, UR6, 0xb, URZ ;  /* 0x0000000b06079899 */ /* 0x000fe4000800063f */
[----:B------:R-:W-:Y:S01]  /*0540*/  @!UP1 USHF.L.U32 UR6, UR6, 0x1, URZ ;  /* 0x0000000106069899 */ /* 0x000fe2000800063f */
[----:B0-----:R-:W-:Y:S01]  /*0550*/  R2UR UR11, R4 ;  /* 0x00000000040b72ca */ /* 0x001fe200000e0000 */
[----:B------:R-:W-:Y:S01]  /*0560*/  VOTEU.ALL UP0, P0 ;  /* 0x00000000003f7886 */ /* 0x000fe20000000000 */
[----:B--2---:R-:W-:Y:S01]  /*0570*/  @!UP1 ULEA UR9, UR10, UR9, 0x18 ;  /* 0x000000090a099291 */ /* 0x004fe2000f8ec03f */
[----:B------:R-:W-:Y:S01]  /*0580*/  VOTEU.ALL UP1, P0 ;  /* 0x00000000003f7886 */ /* 0x000fe20000020000 */
[C---:B------:R-:W-:Y:S01]  /*0590*/  ISETP.NE.AND P0, PT, R20.reuse, 0x3, PT ;  /* 0x000000031400780c */ /* 0x040fe20003f05270 */
[----:B------:R-:W0:Y:S02]  /*05a0*/  FENCE.VIEW.ASYNC.S ;  /* 0x00000000000073c6 */ /* 0x000e240000000000 */
[----:B0-----:R0:W3:Y:S01]  /*05b0*/  @!UP0 SYNCS.EXCH.64 URZ, [UR8+0x60], UR4 ;  /* 0x00006004083f85b2 */ /* 0x0010e20008000100 */
[----:B------:R-:W-:-:S04]  /*05c0*/  ISETP.EQ.OR P0, PT, R20, RZ, !P0 ;  /* 0x000000ff1400720c */ /* 0x000fc80004702670 */
[----:B------:R-:W-:-:S04]  /*05d0*/  ISETP.EQ.AND P0, PT, R5, RZ, P0 ;  /* 0x000000ff0500720c */ /* 0x000fc80000702270 */
[----:B------:R-:W-:-:S04]  /*05e0*/  SEL R7, RZ, 0x1, !P0 ;  /* 0x00000001ff077807 */ /* 0x000fc80004000000 */
[----:B------:R-:W-:Y:S01]  /*05f0*/  SEL R7, R7, 0x2, P2 ;  /* 0x0000000207077807 */ /* 0x000fe20001000000 */
[----:B------:R0:W3:Y:S01]  /*0600*/  @!UP1 SYNCS.EXCH.64 URZ, [UR8+0x68], UR4 ;  /* 0x00006804083f95b2 */ /* 0x0000e20008000100 */
[----:B------:R-:W-:Y:S01]  /*0610*/  NOP ;  /* 0x0000000000007918 */ /* 0x000fe20000000000 */
[----:B------:R0:W3:Y:S01]  /*0620*/  @!UP2 SYNCS.EXCH.64 URZ, [UR9+0x40], UR6 ;  /* 0x00004006093fa5b2 */ /* 0x0000e20008000100 */
[----:B------:R0:W3:Y:S01]  /*0630*/  @!UP3 SYNCS.EXCH.64 URZ, [UR9+0x48], UR6 ;  /* 0x00004806093fb5b2 */ /* 0x0000e20008000100 */
[----:B------:R0:W3:Y:S01]  /*0640*/  @!UP4 SYNCS.EXCH.64 URZ, [UR9+0x50], UR6 ;  /* 0x00005006093fc5b2 */ /* 0x0000e20008000100 */
[----:B------:R0:W3:Y:S01]  /*0650*/  @!UP5 SYNCS.EXCH.64 URZ, [UR9+0x58], UR6 ;  /* 0x00005806093fd5b2 */ /* 0x0000e20008000100 */
[----:B------:R-:W-:Y:S01]  /*0660*/  NOP ;  /* 0x0000000000007918 */ /* 0x000fe20000000000 */
[----:B---34-:R-:W-:Y:S06]  /*0670*/  BAR.SYNC.DEFER_BLOCKING 0x0 ;  /* 0x0000000000007b1d */ /* 0x018fec0000010000 */
[----:B0-----:R-:W-:Y:S05]  /*0680*/  @!P1 BRA `(.L_x_3) ;  /* 0x00000000001c9947 */ /* 0x001fea0003800000 */
[----:B------:R-:W0:Y:S02]  /*0690*/  LDC.64 R2, c[0x0][0x598] ;  /* 0x00016600ff027b82 */ /* 0x000e240000000a00 */
[----:B0-----:R-:W2:Y:S02]  /*06a0*/  LDG.E.64 R2, desc[UR14][R2.64] ;  /* 0x0000000e02027981 */ /* 0x001ea4000c1e1b00 */
[----:B--2---:R-:W-:-:S04]  /*06b0*/  ISETP.NE.U32.AND P0, PT, R2, RZ, PT ;  /* 0x000000ff0200720c */ /* 0x004fc80003f05070 */
[----:B------:R-:W-:-:S13]  /*06c0*/  ISETP.NE.AND.EX P0, PT, R3, RZ, PT, P0 ;  /* 0x000000ff0300720c */ /* 0x000fda0003f05300 */
[----:B------:R-:W-:Y:S05]  /*06d0*/  @!P0 BRA `(.L_x_3) ;  /* 0x0000000000088947 */ /* 0x000fea0003800000 */
[----:B------:R2:W5:Y:S01]  /*06e0*/  LD.E R10, desc[UR14][R2.64] ;  /* 0x0000000e020a7980 */ /* 0x000562000c101900 */
[----:B------:R-:W-:Y:S05]  /*06f0*/  BRA `(.L_x_4) ;  /* 0x0000000000207947 */ /* 0x000fea0003800000 */
.L_x_3:
[----:B------:R-:W-:Y:S02]  /*0700*/  ULDC.64 UR4, c[0x0][0x588] ;  /* 0x0001620000047ab9 */ /* 0x000fe40000000a00 */
[----:B------:R-:W-:-:S04]  /*0710*/  ISETP.NE.U32.AND P0, PT, RZ, UR4, PT ;  /* 0x00000004ff007c0c */ /* 0x000fc8000bf05070 */
[----:B------:R-:W-:-:S13]  /*0720*/  ISETP.NE.AND.EX P0, PT, RZ, UR5, PT, P0 ;  /* 0x00000005ff007c0c */ /* 0x000fda000bf05300 */
[----:B------:R-:W-:Y:S05]  /*0730*/  @!P0 BRA `(.L_x_5) ;  /* 0x00000000000c8947 */ /* 0x000fea0003800000 */
[----:B------:R-:W0:Y:S02]  /*0740*/  LDC.64 R2, c[0x0][0x588] ;  /* 0x00016200ff027b82 */ /* 0x000e240000000a00 */
[----:B0-----:R1:W5:Y:S01]  /*0750*/  LDG.E R10, desc[UR14][R2.64] ;  /* 0x0000000e020a7981 */ /* 0x001362000c1e1900 */
[----:B------:R-:W-:Y:S05]  /*0760*/  BRA `(.L_x_4) ;  /* 0x0000000000047947 */ /* 0x000fea0003800000 */
.L_x_5:
[----:B------:R-:W0:Y:S02]  /*0770*/  LDC R10, c[0x0][0x580] ;  /* 0x00016000ff0a7b82 */ /* 0x000e240000000800 */
.L_x_4:
[----:B------:R-:W-:Y:S02]  /*0780*/  ULDC.64 UR4, c[0x0][0x5a0] ;  /* 0x0001680000047ab9 */ /* 0x000fe40000000a00 */
[----:B------:R-:W-:-:S04]  /*0790*/  ISETP.NE.U32.AND P0, PT, RZ, UR4, PT ;  /* 0x00000004ff007c0c */ /* 0x000fc8000bf05070 */
[----:B------:R-:W-:-:S13]  /*07a0*/  ISETP.NE.AND.EX P0, PT, RZ, UR5, PT, P0 ;  /* 0x00000005ff007c0c */ /* 0x000fda000bf05300 */
[----:B------:R-:W-:Y:S05]  /*07b0*/  @!P0 BRA `(.L_x_6) ;  /* 0x00000000001c8947 */ /* 0x000fea0003800000 */
[----:B-12---:R-:W1:Y:S02]  /*07c0*/  LDC.64 R2, c[0x0][0x5a0] ;  /* 0x00016800ff027b82 */ /* 0x006e640000000a00 */
[----:B-1----:R-:W2:Y:S02]  /*07d0*/  LDG.E.64 R2, desc[UR14][R2.64] ;  /* 0x0000000e02027981 */ /* 0x002ea4000c1e1b00 */
[----:B--2---:R-:W-:-:S04]  /*07e0*/  ISETP.NE.U32.AND P0, PT, R2, RZ, PT ;  /* 0x000000ff0200720c */ /* 0x004fc80003f05070 */
[----:B------:R-:W-:-:S13]  /*07f0*/  ISETP.NE.AND.EX P0, PT, R3, RZ, PT, P0 ;  /* 0x000000ff0300720c */ /* 0x000fda0003f05300 */
[----:B------:R-:W-:Y:S05]  /*0800*/  @!P0 BRA `(.L_x_6) ;  /* 0x0000000000088947 */ /* 0x000fea0003800000 */
[----:B------:R1:W5:Y:S01]  /*0810*/  LD.E R12, desc[UR14][R2.64] ;  /* 0x0000000e020c7980 */ /* 0x000362000c101900 */
[----:B------:R-:W-:Y:S05]  /*0820*/  BRA `(.L_x_7) ;  /* 0x0000000000207947 */ /* 0x000fea0003800000 */
.L_x_6:
[----:B------:R-:W-:Y:S02]  /*0830*/  ULDC.64 UR4, c[0x0][0x590] ;  /* 0x0001640000047ab9 */ /* 0x000fe40000000a00 */
[----:B------:R-:W-:-:S04]  /*0840*/  ISETP.NE.U32.AND P0, PT, RZ, UR4, PT ;  /* 0x00000004ff007c0c */ /* 0x000fc8000bf05070 */
[----:B------:R-:W-:-:S13]  /*0850*/  ISETP.NE.AND.EX P0, PT, RZ, UR5, PT, P0 ;  /* 0x00000005ff007c0c */ /* 0x000fda000bf05300 */
[----:B------:R-:W-:Y:S05]  /*0860*/  @!P0 BRA `(.L_x_8) ;  /* 0x00000000000c8947 */ /* 0x000fea0003800000 */
[----:B-12---:R-:W1:Y:S02]  /*0870*/  LDC.64 R2, c[0x0][0x590] ;  /* 0x00016400ff027b82 */ /* 0x006e640000000a00 */
[----:B-1----:R4:W5:Y:S01]  /*0880*/  LDG.E R12, desc[UR14][R2.64] ;  /* 0x0000000e020c7981 */ /* 0x002962000c1e1900 */
[----:B------:R-:W-:Y:S05]  /*0890*/  BRA `(.L_x_7) ;  /* 0x0000000000047947 */ /* 0x000fea0003800000 */
.L_x_8:
[----:B------:R-:W3:Y:S02]  /*08a0*/  LDC R12, c[0x0][0x584] ;  /* 0x00016100ff0c7b82 */ /* 0x000ee40000000800 */
.L_x_7:
[----:B------:R-:W0:Y:S01]  /*08b0*/  LDC R0, c[0x0][0x65c] ;  /* 0x00019700ff007b82 */ /* 0x000e220000000800 */
[----:B------:R-:W1:Y:S01]  /*08c0*/  S2R R21, SR_CTAID.Y ;  /* 0x0000000000157919 */ /* 0x000e620000002600 */
[----:B------:R-:W-:Y:S01]  /*08d0*/  ULDC UR8, c[0x0][0x28c] ;  /* 0x0000a30000087ab9 */ /* 0x000fe20000000800 */
[----:B------:R-:W-:Y:S01]  /*08e0*/  ISETP.NE.AND P0, PT, R5, 0x2, PT ;  /* 0x000000020500780c */ /* 0x000fe20003f05270 */
[----:B------:R-:W-:Y:S01]  /*08f0*/  UIADD3 UR8, UR8, 0x7f, URZ ;  /* 0x0000007f08087890 */ /* 0x000fe2000fffe03f */
[----:B------:R-:W3:Y:S01]  /*0900*/  S2R R14, SR_CTAID.X ;  /* 0x00000000000e7919 */ /* 0x000ee20000002500 */
[----:B------:R-:W-:Y:S01]  /*0910*/  UMOV UR5, URZ ;  /* 0x0000003f00057c82 */ /* 0x000fe20008000000 */
[----:B------:R-:W-:Y:S01]  /*0920*/  UMOV UR4, URZ ;  /* 0x0000003f00047c82 */ /* 0x000fe20008000000 */
[----:B------:R-:W-:-:S04]  /*0930*/  USHF.R.S32.HI UR9, URZ, 0x1f, UR8 ;  /* 0x0000001f3f097899 */ /* 0x000fc80008011408 */
[----:B------:R-:W-:-:S04]  /*0940*/  ULEA.HI UR9, UR9, UR8, URZ, 0x7 ;  /* 0x0000000809097291 */ /* 0x000fc8000f8f383f */
[----:B------:R-:W-:Y:S01]  /*0950*/  USHF.R.S32.HI UR13, URZ, 0x7, UR9 ;  /* 0x000000073f0d7899 */ /* 0x000fe20008011409 */
[----:B0-----:R-:W-:-:S13]  /*0960*/  ISETP.NE.AND P2, PT, R0, 0x1, PT ;  /* 0x000000010000780c */ /* 0x001fda0003f45270 */
[----:B------:R-:W3:Y:S01]  /*0970*/  @P2 LDC R15, c[0x0][0x10] ;  /* 0x00000400ff0f2b82 */ /* 0x000ee20000000800 */
[----:B-12-4-:R-:W-:Y:S02]  /*0980*/  @P2 IMAD.MOV.U32 R2, RZ, RZ, R21 ;  /* 0x000000ffff022224 */ /* 0x016fe400078e0015 */
[----:B------:R-:W-:Y:S02]  /*0990*/  @P2 IMAD.MOV.U32 R3, RZ, RZ, RZ ;  /* 0x000000ffff032224 */ /* 0x000fe400078e00ff */
[----:B------:R-:W-:-:S03]  /*09a0*/  @P2 IMAD.MOV.U32 R5, RZ, RZ, RZ ;  /* 0x000000ffff052224 */ /* 0x000fc600078e00ff */
[----:B------:R-:W0:Y:S01]  /*09b0*/  @!P2 LDC R9, c[0x0][0xc] ;  /* 0x00000300ff09ab82 */ /* 0x000e220000000800 */
[----:B------:R-:W-:Y:S01]  /*09c0*/  ULDC UR6, c[0x0][0xc] ;  /* 0x0000030000067ab9 */ /* 0x000fe20000000800 */
[----:B------:R-:W-:Y:S02]  /*09d0*/  ULDC UR7, c[0x0][0x10] ;  /* 0x0000040000077ab9 */ /* 0x000fe40000000800 */
[----:B------:R-:W-:-:S04]  /*09e0*/  UIMAD.WIDE.U32 UR6, UR6, UR7, URZ ;  /* 0x00000007060672a5 */ /* 0x000fc8000f8e003f */
[----:B------:R-:W1:Y:S01]  /*09f0*/  LDC R8, c[0x0][0x14] ;  /* 0x00000500ff087b82 */ /* 0x000e620000000800 */
[----:B---3--:R-:W-:-:S04]  /*0a00*/  @P2 IMAD.WIDE.U32 R2, R14, R15, R2 ;  /* 0x0000000f0e022225 */ /* 0x008fc800078e0002 */
[----:B------:R-:W-:Y:S02]  /*0a10*/  IMAD.MOV.U32 R15, RZ, RZ, RZ ;  /* 0x000000ffff0f7224 */ /* 0x000fe400078e00ff */
[----:B------:R-:W-:Y:S02]  /*0a20*/  @P2 IMAD.IADD R3, R3, 0x1, R5 ;  /* 0x0000000103032824 */ /* 0x000fe400078e0205 */
[----:B0-----:R-:W-:-:S04]  /*0a30*/  @!P2 IMAD.WIDE.U32 R4, R9, R21, R14 ;  /* 0x000000150904a225 */ /* 0x001fc800078e000e */
[----:B------:R-:W-:Y:S02]  /*0a40*/  @!P2 IMAD.MOV.U32 R2, RZ, RZ, R4 ;  /* 0x000000ffff02a224 */ /* 0x000fe400078e0004 */
[----:B------:R-:W-:Y:S02]  /*0a50*/  @!P2 IMAD.MOV.U32 R3, RZ, RZ, R5 ;  /* 0x000000ffff03a224 */ /* 0x000fe400078e0005 */
[C---:B-1----:R-:W-:Y:S02]  /*0a60*/  IMAD R17, R8.reuse, UR7, RZ ;  /* 0x0000000708117c24 */ /* 0x042fe4000f8e02ff */
[----:B------:R-:W-:Y:S01]  /*0a70*/  IMAD.WIDE.U32 R8, R8, UR6, RZ ;  /* 0x0000000608087c25 */ /* 0x000fe2000f8e00ff */
[----:B------:R-:W-:-:S03]  /*0a80*/  ULDC.64 UR6, c[0x0][0x650] ;  /* 0x0001940000067ab9 */ /* 0x000fc60000000a00 */
[----:B------:R-:W-:Y:S01]  /*0a90*/  IMAD.IADD R0, R9, 0x1, R17 ;  /* 0x0000000109007824 */ /* 0x000fe200078e0211 */
[----:B------:R-:W-:Y:S06]  /*0aa0*/  @P0 BRA `(.L_x_9) ;  /* 0x0000000000200947 */ /* 0x000fec0003800000 */
[----:B------:R-:W-:Y:S01]  /*0ab0*/  UISETP.GE.U32.AND UP0, UPT, UR13, 0x3, UPT ;  /* 0x000000030d00788c */ /* 0x000fe2000bf06070 */
[----:B------:R-:W-:Y:S01]  /*0ac0*/  IADD3 R2, P0, R2, R8, RZ ;  /* 0x0000000802027210 */ /* 0x000fe20007f1e0ff */
[----:B------:R-:W-:-:S04]  /*0ad0*/  UIMAD.WIDE.U32 UR4, UR13, -0x55555555, URZ ;  /* 0xaaaaaaab0d0478a5 */ /* 0x000fc8000f8e003f */
[----:B------:R-:W-:Y:S01]  /*0ae0*/  USHF.R.U32.HI UR5, URZ, 0x1, UR5 ;  /* 0x000000013f057899 */ /* 0x000fe20008011605 */
[----:B------:R-:W-:Y:S02]  /*0af0*/  IMAD.X R3, R0, 0x1, R3, P0 ;  /* 0x0000000100037824 */ /* 0x000fe400000e0603 */
[----:B------:R-:W-:Y:S02]  /*0b00*/  UMOV UR4, URZ ;  /* 0x0000003f00047c82 */ /* 0x000fe40008000000 */
[----:B------:R-:W-:Y:S02]  /*0b10*/  @UP0 ULOP3.LUT UR4, UR5, 0x1, URZ, 0xc0, !UPT ;  /* 0x0000000105040892 */ /* 0x000fe4000f8ec03f */
[----:B------:R-:W-:-:S12]  /*0b20*/  UIMAD UR5, UR5, -0x3, UR13 ;  /* 0xfffffffd050578a4 */ /* 0x000fd8000f8e020d */
.L_x_9:
[----:B------:R-:W-:Y:S01]  /*0b30*/  ISETP.GE.U32.AND P0, PT, R2, UR6, PT ;  /* 0x0000000602007c0c */ /* 0x000fe2000bf06070 */
[----:B------:R-:W-:Y:S01]  /*0b40*/  IMAD.MOV.U32 R6, RZ, RZ, -0x1 ;  /* 0xffffffffff067424 */ /* 0x000fe200078e00ff */
[----:B------:R-:W-:Y:S01]  /*0b50*/  PRMT R16, RZ, 0x7610, R16 ;  /* 0x00007610ff107816 */ /* 0x000fe20000000010 */
[----:B------:R-:W-:Y:S01]  /*0b60*/  IMAD.MOV.U32 R5, RZ, RZ, -0x1 ;  /* 0xffffffffff057424 */ /* 0x000fe200078e00ff */
[----:B------:R-:W-:Y:S01]  /*0b70*/  ISETP.GE.U32.AND.EX P0, PT, R3, UR7, PT, P0 ;  /* 0x0000000703007c0c */ /* 0x000fe2000bf06100 */
[----:B------:R-:W-:-:S12]  /*0b80*/  IMAD.MOV.U32 R4, RZ, RZ, -0x1 ;  /* 0xffffffffff047424 */ /* 0x000fd800078e00ff */
[----:B------:R-:W-:Y:S05]  /*0b90*/  @P0 BRA `(.L_x_10) ;  /* 0x00000004005c0947 */ /* 0x000fea0003800000 */
[----:B------:R-:W0:Y:S01]  /*0ba0*/  LDC.64 R24, c[0x0][0x628] ;  /* 0x00018a00ff187b82 */ /* 0x000e220000000a00 */
[----:B------:R-:W-:Y:S02]  /*0bb0*/  IMAD.MOV.U32 R4, RZ, RZ, R2 ;  /* 0x000000ffff047224 */ /* 0x000fe400078e0002 */
[----:B------:R-:W-:-:S05]  /*0bc0*/  IMAD.MOV.U32 R5, RZ, RZ, R3 ;  /* 0x000000ffff057224 */ /* 0x000fca00078e0003 */
[----:B------:R-:W1:Y:S08]  /*0bd0*/  LDC R6, c[0x0][0x630] ;  /* 0x00018c00ff067b82 */ /* 0x000e700000000800 */
[----:B------:R-:W2:Y:S01]  /*0be0*/  LDC.64 R26, c[0x0][0x620] ;  /* 0x00018800ff1a7b82 */ /* 0x000ea20000000a00 */
[----:B0-----:R-:W-:-:S04]  /*0bf0*/  ISETP.NE.U32.AND P0, PT, R24, RZ, PT ;  /* 0x000000ff1800720c */ /* 0x001fc80003f05070 */
[----:B------:R-:W-:-:S13]  /*0c00*/  ISETP.NE.AND.EX P0, PT, R25, RZ, PT, P0 ;  /* 0x000000ff1900720c */ /* 0x000fda0003f05300 */
[----:B-12---:R-:W-:Y:S05]  /*0c10*/  @!P0 BRA `(.L_x_11) ;  /* 0x0000000000288947 */ /* 0x006fea0003800000 */
[----:B------:R-:W0:Y:S02]  /*0c20*/  LDC R19, c[0x0][0x634] ;  /* 0x00018d00ff137b82 */ /* 0x000e240000000800 */
[----:B0-----:R-:W-:-:S05]  /*0c30*/  IADD3 R19, P0, R2, R19, RZ ;  /* 0x0000001302137210 */ /* 0x001fca0007f1e0ff */
[----:B------:R-:W-:-:S04]  /*0c40*/  IMAD.X R23, RZ, RZ, R3, P0 ;  /* 0x000000ffff177224 */ /* 0x000fc800000e0603 */
[----:B------:R-:W-:-:S04]  /*0c50*/  IMAD.WIDE.U32 R4, R23, R24, RZ ;  /* 0x0000001817047225 */ /* 0x000fc800078e00ff */
[----:B------:R-:W-:-:S04]  /*0c60*/  IMAD.WIDE.U32 R16, P0, R19, R25, R4 ;  /* 0x0000001913107225 */ /* 0x000fc80007800004 */
[----:B------:R-:W-:-:S04]  /*0c70*/  IMAD.WIDE.U32 R4, R19, R24, RZ ;  /* 0x0000001813047225 */ /* 0x000fc800078e00ff */
[----:B------:R-:W-:Y:S01]  /*0c80*/  IMAD.X R19, RZ, RZ, RZ, P0 ;  /* 0x000000ffff137224 */ /* 0x000fe200000e06ff */
[----:B------:R-:W-:Y:S01]  /*0c90*/  IADD3 RZ, P0, R5, R16, RZ ;  /* 0x0000001005ff7210 */ /* 0x000fe20007f1e0ff */
[----:B------:R-:W-:-:S04]  /*0ca0*/  IMAD.MOV.U32 R18, RZ, RZ, R17 ;  /* 0x000000ffff127224 */ /* 0x000fc800078e0011 */
[----:B------:R-:W-:-:S08]  /*0cb0*/  IMAD.WIDE.U32.X R4, R23, R25, R18, P0 ;  /* 0x0000001917047225 */ /* 0x000fd000000e0412 */
.L_x_11:
[--C-:B------:R-:W-:Y:S01]  /*0cc0*/  SHF.R.U64 R32, R4, R6, R5.reuse ;  /* 0x0000000604207219 */ /* 0x100fe20000001205 */
[----:B------:R-:W0:Y:S01]  /*0cd0*/  LDC.64 R28, c[0x0][0x640] ;  /* 0x00019000ff1c7b82 */ /* 0x000e220000000a00 */
[----:B------:R-:W-:Y:S01]  /*0ce0*/  I2FP.F32.U32 R4, R14 ;  /* 0x0000000e00047245 */ /* 0x000fe20000201000 */
[----:B------:R-:W-:Y:S01]  /*0cf0*/  ULDC UR6, c[0x0][0x150] ;  /* 0x0000540000067ab9 */ /* 0x000fe20000000800 */
[----:B------:R-:W-:Y:S02]  /*0d00*/  SHF.R.U32.HI R5, RZ, R6, R5 ;  /* 0x00000006ff057219 */ /* 0x000fe40000011605 */
[----:B------:R-:W-:Y:S01]  /*0d10*/  IADD3 R17, P0, RZ, -R32, RZ ;  /* 0x80000020ff117210 */ /* 0x000fe20007f1e0ff */
[----:B------:R-:W-:Y:S01]  /*0d20*/  FMUL R6, R4, UR6 ;  /* 0x0000000604067c20 */ /* 0x000fe20008400000 */
[----:B------:R-:W-:Y:S01]  /*0d30*/  ULDC UR6, c[0x0][0x154] ;  /* 0x0000550000067ab9 */ /* 0x000fe20000000800 */
[----:B------:R-:W1:Y:S02]  /*0d40*/  LDC R18, c[0x0][0x618] ;  /* 0x00018600ff127b82 */ /* 0x000e640000000800 */
[----:B------:R-:W-:-:S02]  /*0d50*/  IMAD.X R19, RZ, RZ, ~R5, P0 ;  /* 0x000000ffff137224 */ /* 0x000fc400000e0e05 */
[----:B------:R-:W2:Y:S01]  /*0d60*/  F2I.U32.TRUNC.NTZ R6, R6 ;  /* 0x0000000600067305 */ /* 0x000ea2000020f000 */
[----:B------:R-:W-:-:S03]  /*0d70*/  IMAD.WIDE.U32 R4, R17, R26, R2 ;  /* 0x0000001a11047225 */ /* 0x000fc600078e0002 */
[----:B------:R-:W3:Y:S01]  /*0d80*/  LDC R15, c[0x0][0x144] ;  /* 0x00005100ff0f7b82 */ /* 0x000ee20000000800 */
[----:B------:R-:W-:-:S04]  /*0d90*/  IMAD R16, R19, R26, RZ ;  /* 0x0000001a13107224 */ /* 0x000fc800078e02ff */
[----:B------:R-:W-:-:S03]  /*0da0*/  IMAD R17, R17, R27, R16 ;  /* 0x0000001b11117224 */ /* 0x000fc600078e0210 */
[----:B------:R-:W4:Y:S01]  /*0db0*/  LDC R22, c[0x0][0x608] ;  /* 0x00018200ff167b82 */ /* 0x000f220000000800 */
[----:B------:R-:W-:Y:S01]  /*0dc0*/  IMAD.IADD R17, R5, 0x1, R17 ;  /* 0x0000000105117824 */ /* 0x000fe200078e0211 */
[----:B0-----:R-:W-:Y:S01]  /*0dd0*/  ISETP.NE.U32.AND P0, PT, R28, RZ, PT ;  /* 0x000000ff1c00720c */ /* 0x001fe20003f05070 */
[----:B--2---:R-:W-:-:S03]  /*0de0*/  IMAD.MOV R5, RZ, RZ, -R6 ;  /* 0x000000ffff057224 */ /* 0x004fc600078e0a06 */
[----:B------:R-:W-:Y:S02]  /*0df0*/  ISETP.NE.AND.EX P0, PT, R29, RZ, PT, P0 ;  /* 0x000000ff1d00720c */ /* 0x000fe40003f05300 */
[----:B------:R-:W0:Y:S01]  /*0e00*/  LDC R19, c[0x0][0x658] ;  /* 0x00019600ff137b82 */ /* 0x000e220000000800 */
[-CC-:B-1----:R-:W-:Y:S02]  /*0e10*/  SHF.R.U64 R26, R4, R18.reuse, R17.reuse ;  /* 0x00000012041a7219 */ /* 0x182fe40000001211 */
[----:B------:R-:W-:Y:S02]  /*0e20*/  I2FP.F32.U32 R4, R21 ;  /* 0x0000001500047245 */ /* 0x000fe40000201000 */
[----:B------:R-:W-:Y:S01]  /*0e30*/  SHF.R.U32.HI R17, RZ, R18, R17 ;  /* 0x00000012ff117219 */ /* 0x000fe20000011611 */
[----:B------:R-:W-:Y:S02]  /*0e40*/  IMAD.MOV.U32 R18, RZ, RZ, 0x1 ;  /* 0x00000001ff127424 */ /* 0x000fe400078e00ff */
[----:B------:R-:W1:Y:S01]  /*0e50*/  LDC R24, c[0x0][0x148] ;  /* 0x00005200ff187b82 */ /* 0x000e620000000800 */
[----:B---3--:R-:W-:-:S02]  /*0e60*/  IMAD R6, R15, R5, R14 ;  /* 0x000000050f067224 */ /* 0x008fc400078e020e */
[----:B------:R-:W-:Y:S01]  /*0e70*/  FMUL R5, R4, UR6 ;  /* 0x0000000604057c20 */ /* 0x000fe20008400000 */
[----:B------:R-:W-:-:S04]  /*0e80*/  IMAD.MOV.U32 R4, RZ, RZ, -0x1 ;  /* 0xffffffffff047424 */ /* 0x000fc800078e00ff */
[----:B------:R-:W2:Y:S01]  /*0e90*/  LDC R25, c[0x0][0x600] ;  /* 0x00018000ff197b82 */ /* 0x000ea20000000800 */
[-CC-:B----4-:R-:W-:Y:S02]  /*0ea0*/  SHF.R.U64 R34, R26, R22.reuse, R17.reuse ;  /* 0x000000161a227219 */ /* 0x190fe40000001211 */
[----:B------:R-:W-:Y:S02]  /*0eb0*/  SHF.R.U32.HI R14, RZ, R22, R17 ;  /* 0x00000016ff0e7219 */ /* 0x000fe40000011611 */
[----:B------:R3:W4:Y:S03]  /*0ec0*/  F2I.U32.TRUNC.NTZ R22, R5 ;  /* 0x0000000500167305 */ /* 0x000726000020f000 */
[----:B------:R-:W1:Y:S01]  /*0ed0*/  LDC R27, c[0x0][0x648] ;  /* 0x00019200ff1b7b82 */ /* 0x000e620000000800 */
[-C--:B0-----:R-:W-:Y:S02]  /*0ee0*/  SHF.R.U64 R36, R34, R19.reuse, R14 ;  /* 0x0000001322247219 */ /* 0x081fe4000000120e */
[----:B------:R-:W-:-:S02]  /*0ef0*/  SHF.L.U32 R4, R4, R19, RZ ;  /* 0x0000001304047219 */ /* 0x000fc400000006ff */
[-C--:B------:R-:W-:Y:S02]  /*0f00*/  SHF.R.U32.HI R14, RZ, R19.reuse, R14 ;  /* 0x00000013ff0e7219 */ /* 0x080fe4000001160e */
[----:B------:R-:W-:Y:S01]  /*0f10*/  SHF.L.U32 R18, R18, R19, RZ ;  /* 0x0000001312127219 */ /* 0x000fe200000006ff */
[----:B------:R-:W0:Y:S01]  /*0f20*/  LDC R31, c[0x0][0x638] ;  /* 0x00018e00ff1f7b82 */ /* 0x000e220000000800 */
[----:B------:R-:W-:Y:S01]  /*0f30*/  LOP3.LUT R19, RZ, R4, RZ, 0x33, !PT ;  /* 0x00000004ff137212 */ /* 0x000fe200078e33ff */
[----:B------:R-:W-:Y:S02]  /*0f40*/  IMAD.MOV.U32 R4, RZ, RZ, R36 ;  /* 0x000000ffff047224 */ /* 0x000fe400078e0024 */
[----:B---3--:R-:W-:-:S04]  /*0f50*/  IMAD.MOV.U32 R5, RZ, RZ, R14 ;  /* 0x000000ffff057224 */ /* 0x008fc800078e000e */
[----:B------:R-:W3:Y:S01]  /*0f60*/  LDC R30, c[0x0][0x610] ;  /* 0x00018400ff1e7b82 */ /* 0x000ee20000000800 */
[----:B----4-:R-:W-:Y:S05]  /*0f70*/  @!P0 BRA `(.L_x_12) ;  /* 0x0000000000288947 */ /* 0x010fea0003800000 */
[----:B------:R-:W4:Y:S02]  /*0f80*/  LDC R17, c[0x0][0x64c] ;  /* 0x00019300ff117b82 */ /* 0x000f240000000800 */
[----:B----4-:R-:W-:-:S05]  /*0f90*/  IADD3 R17, P0, R36, R17, RZ ;  /* 0x0000001124117210 */ /* 0x010fca0007f1e0ff */
        /* <DEDUP_REMOVED lines=8> */
.L_x_12:
[----:B-1----:R-:W-:Y:S01]  /*1020*/  SHF.R.U64 R4, R4, R27, R5 ;  /* 0x0000001b04047219 */ /* 0x002fe20000001205 */
[----:B--2---:R-:W-:Y:S01]  /*1030*/  VIADD R5, R25, 0xffffffff ;  /* 0xffffffff19057836 */ /* 0x004fe20000000000 */
[----:B------:R-:W-:Y:S01]  /*1040*/  LOP3.LUT R19, R34, R19, RZ, 0xc0, !PT ;  /* 0x0000001322137212 */ /* 0x000fe200078ec0ff */
[----:B------:R-:W-:Y:S02]  /*1050*/  IMAD.MOV R22, RZ, RZ, -R22 ;  /* 0x000000ffff167224 */ /* 0x000fe400078e0a16 */
[----:B------:R-:W-:Y:S01]  /*1060*/  IMAD.MOV R14, RZ, RZ, -R4 ;  /* 0x000000ffff0e7224 */ /* 0x000fe200078e0a04 */
[----:B------:R-:W-:Y:S01]  /*1070*/  LOP3.LUT R5, R26, R5, RZ, 0xc0, !PT ;  /* 0x000000051a057212 */ /* 0x000fe200078ec0ff */
[----:B------:R-:W-:Y:S02]  /*1080*/  IMAD R19, R18, R4, R19 ;  /* 0x0000000412137224 */ /* 0x000fe400078e0213 */
[----:B------:R-:W-:Y:S02]  /*1090*/  @P2 IMAD R6, R24, R22, R21 ;  /* 0x0000001618062224 */ /* 0x000fe400078e0215 */
[----:B0-----:R-:W-:-:S02]  /*10a0*/  IMAD R4, R14, R31, R36 ;  /* 0x0000001f0e047224 */ /* 0x001fc400078e0224 */
[----:B---3--:R-:W-:Y:S02]  /*10b0*/  IMAD R6, R19, R30, R6 ;  /* 0x0000001e13067224 */ /* 0x008fe400078e0206 */
[----:B------:R-:W-:Y:S02]  /*10c0*/  IMAD R15, R4, R25, R5 ;  /* 0x00000019040f7224 */ /* 0x000fe400078e0205 */
[----:B------:R-:W-:Y:S02]  /*10d0*/  IMAD.MOV.U32 R16, RZ, RZ, 0x1 ;  /* 0x00000001ff107424 */ /* 0x000fe400078e00ff */
[----:B------:R-:W-:Y:S01]  /*10e0*/  IMAD.MOV.U32 R4, RZ, RZ, R32 ;  /* 0x000000ffff047224 */ /* 0x000fe200078e0020 */
[----:B------:R-:W-:Y:S02]  /*10f0*/  SEL R5, R15, R6, !P2 ;  /* 0x000000060f057207 */ /* 0x000fe40005000000 */
[----:B------:R-:W-:-:S07]  /*1100*/  SEL R6, R6, R15, !P2 ;  /* 0x0000000f06067207 */ /* 0x000fce0005000000 */
.L_x_10:
[----:B------:R-:W-:Y:S05]  /*1110*/  @!P3 BRA `(.L_x_13) ;  /* 0x0000006c00b8b947 */ /* 0x000fea0003800000 */
[----:B------:R-:W-:-:S13]  /*1120*/  ISETP.GT.U32.AND P0, PT, R33, 0x1, PT ;  /* 0x000000012100780c */ /* 0x000fda0003f04070 */
[----:B------:R-:W-:Y:S05]  /*1130*/  @P0 EXIT ;  /* 0x000000000000094d */ /* 0x000fea0003800000 */
.L_x_14:
[----:B------:R-:W-:-:S08]  /*1140*/  NOP ;  /* 0x0000000000007918 */ /* 0x000fd00000000000 */
[----:B------:R-:W0:Y:S02]  /*1150*/  USETMAXREG.TRY_ALLOC.CTAPOOL UP0, 0xe8 ;  /* 0x000000e8000079c8 */ /* 0x000e240008000600 */
[----:B0-----:R-:W-:-:S13]  /*1160*/  PLOP3.LUT P0, PT, PT, PT, UP0, 0x80, 0x0 ;  /* 0x000000000000781c */ /* 0x001fda0003f0f008 */
[----:B------:R-:W-:Y:S05]  /*1170*/  @!P0 BRA `(.L_x_14) ;  /* 0xfffffffc00f08947 */ /* 0x000fea000383ffff */
[----:B------:R-:W-:-:S13]  /*1180*/  LOP3.LUT P0, RZ, R16, 0xff, RZ, 0xc0, !PT ;  /* 0x000000ff10ff7812 */ /* 0x000fda000780c0ff */
[----:B------:R-:W-:Y:S05]  /*1190*/  @!P0 EXIT ;  /* 0x000000000000894d */ /* 0x000fea0003800000 */
[----:B------:R-:W0:Y:S01]  /*11a0*/  S2UR UR6, SR_CgaCtaId ;  /* 0x00000000000679c3 */ /* 0x000e220000008800 */
[----:B------:R-:W-:Y:S01]  /*11b0*/  SHF.R.S32.HI R14, RZ, 0x1f, R11 ;  /* 0x0000001fff0e7819 */ /* 0x000fe2000001140b */
[----:B------:R-:W-:Y:S01]  /*11c0*/  UIADD3 UR7, UR11, -0x1, URZ ;  /* 0xffffffff0b077890 */ /* 0x000fe2000fffe03f */
[----:B------:R-:W-:Y:S01]  /*11d0*/  LOP3.LUT R146, R7, 0x1, RZ, 0xfc, !PT ;  /* 0x0000000107927812 */ /* 0x000fe200078efcff */
[----:B------:R-:W-:Y:S01]  /*11e0*/  UMOV UR9, 0x400 ;  /* 0x0000040000097882 */ /* 0x000fe20000000000 */
[CC--:B------:R-:W-:Y:S01]  /*11f0*/  LEA.HI R13, R14.reuse, R11.reuse, RZ, 0x2 ;  /* 0x0000000b0e0d7211 */ /* 0x0c0fe200078f10ff */
[----:B------:R-:W-:Y:S01]  /*1200*/  UISETP.LT.AND UP0, UPT, UR13, 0x1, UPT ;  /* 0x000000010d00788c */ /* 0x000fe2000bf01270 */
[----:B------:R-:W-:Y:S01]  /*1210*/  LEA.HI R17, R14, R11, RZ, 0x5 ;  /* 0x0000000b0e117211 */ /* 0x000fe200078f28ff */
[----:B------:R-:W-:Y:S01]  /*1220*/  USHF.L.U32 UR21, UR13, 0x1, URZ ;  /* 0x000000010d157899 */ /* 0x000fe2000800063f */
[--C-:B------:R-:W-:Y:S01]  /*1230*/  SHF.R.S32.HI R15, RZ, 0x2, R13.reuse ;  /* 0x00000002ff0f7819 */ /* 0x100fe2000001140d */
[----:B------:R-:W-:Y:S01]  /*1240*/  USEL UR10, UR13, 0x1, UP0 ;  /* 0x000000010d0a7887 */ /* 0x000fe20008000000 */
[----:B------:R-:W-:Y:S01]  /*1250*/  SHF.R.S32.HI R16, RZ, 0x1f, R13 ;  /* 0x0000001fff107819 */ /* 0x000fe2000001140d */
[----:B------:R-:W-:Y:S01]  /*1260*/  UISETP.NE.AND UP0, UPT, UR7, URZ, UPT ;  /* 0x0000003f0700728c */ /* 0x000fe2000bf05270 */
[----:B------:R-:W-:Y:S01]  /*1270*/  SHF.R.S32.HI R17, RZ, 0x5, R17 ;  /* 0x00000005ff117819 */ /* 0x000fe20000011411 */
[----:B------:R-:W-:Y:S01]  /*1280*/  UIADD3 UR10, -UR10, UR13, URZ ;  /* 0x0000000d0a0a7290 */ /* 0x000fe2000fffe13f */
[----:B------:R-:W-:-:S04]  /*1290*/  LEA.HI R16, R16, R15, RZ, 0x3 ;  /* 0x0000000f10107211 */ /* 0x000fc800078f18ff */
[----:B------:R-:W-:Y:S01]  /*12a0*/  LOP3.LUT R16, R16, 0xfffffff8, RZ, 0xc0, !PT ;  /* 0xfffffff810107812 */ /* 0x000fe200078ec0ff */
[----:B0-----:R-:W-:-:S04]  /*12b0*/  ULEA UR9, UR6, UR9, 0x18 ;  /* 0x0000000906097291 */ /* 0x001fc8000f8ec03f */
[----:B------:R-:W-:Y:S01]  /*12c0*/  IMAD.IADD R14, R15, 0x1, -R16 ;  /* 0x000000010f0e7824 */ /* 0x000fe200078e0a10 */
[----:B------:R-:W-:Y:S01]  /*12d0*/  USHF.L.U32 UR6, UR7, 0x3, URZ ;  /* 0x0000000307067899 */ /* 0x000fe2000800063f */
[----:B------:R-:W-:Y:S01]  /*12e0*/  LOP3.LUT R16, R13, 0xfffffffc, RZ, 0xc0, !PT ;  /* 0xfffffffc0d107812 */ /* 0x000fe200078ec0ff */
[----:B------:R-:W-:Y:S01]  /*12f0*/  USEL UR7, URZ, 0x1, UP0 ;  /* 0x000000013f077887 */ /* 0x000fe20008000000 */
[--C-:B------:R-:W-:Y:S01]  /*1300*/  IMAD R13, R17, -0x10, -R14.reuse ;  /* 0xfffffff0110d7824 */ /* 0x100fe200078e0a0e */
[----:B------:R-:W-:Y:S01]  /*1310*/  ULOP3.LUT UR6, UR6, 0x8, URZ, 0xc0, !UPT ;  /* 0x0000000806067892 */ /* 0x000fe2000f8ec03f */
[----:B------:R-:W-:Y:S01]  /*1320*/  SHF.R.S32.HI R15, RZ, 0x1f, R14 ;  /* 0x0000001fff0f7819 */ /* 0x000fe2000001140e */
[----:B------:R-:W-:Y:S01]  /*1330*/  UIADD3 UR22, UR9, 0x40, URZ ;  /* 0x0000004009167890 */ /* 0x000fe2000fffe03f */
[----:B------:R-:W-:Y:S01]  /*1340*/  IMAD.IADD R11, R11, 0x1, -R16 ;  /* 0x000000010b0b7824 */ /* 0x000fe200078e0a10 */
[----:B------:R-:W-:Y:S01]  /*1350*/  ULOP3.LUT UR23, UR6, 0x8, URZ, 0x3c, !UPT ;  /* 0x0000000806177892 */ /* 0x000fe2000f8e3c3f */
[----:B------:R-:W-:Y:S01]  /*1360*/  IMAD.U32 R148, RZ, RZ, UR7 ;  /* 0x00000007ff947e24 */ /* 0x000fe2000f8e00ff */
[----:B------:R-:W-:Y:S01]  /*1370*/  ULOP3.LUT UR12, UR6, 0x18, URZ, 0x3c, !UPT ;  /* 0x00000018060c7892 */ /* 0x000fe2000f8e3c3f */
[----:B------:R-:W-:Y:S01]  /*1380*/  IMAD.WIDE R14, R17, 0x10, R14 ;  /* 0x00000010110e7825 */ /* 0x000fe200078e020e */
[----:B------:R-:W-:Y:S01]  /*1390*/  ULEA UR11, UR11, UR22, 0x3 ;  /* 0x000000160b0b7291 */ /* 0x000fe2000f8e183f */
[----:B------:R-:W-:-:S02]  /*13a0*/  ULDC UR6, c[0x0][0x284] ;  /* 0x0000a10000067ab9 */ /* 0x000fc40000000800 */
[----:B------:R-:W-:-:S09]  /*13b0*/  VIADD R13, R13, UR6 ;  /* 0x000000060d0d7c36 */ /* 0x000fd20008000000 */
.L_x_169:
[----:B------:R-:W-:Y:S01]  /*13c0*/  SHF.L.U32 R16, R148, 0x1f, RZ ;  /* 0x0000001f94107819 */ /* 0x000fe200000006ff */
[----:B------:R-:W0:Y:S01]  /*13d0*/  LDC R17, c[0x0][0x28c] ;  /* 0x0000a300ff117b82 */ /* 0x000e220000000800 */
[----:B------:R-:W-:Y:S01]  /*13e0*/  UMOV UR6, URZ ;  /* 0x0000003f00067c82 */ /* 0x000fe20008000000 */
[----:B------:R-:W-:Y:S01]  /*13f0*/  UMOV UR20, UR5 ;  /* 0x0000000500147c82 */ /* 0x000fe20008000000 */
[----:B-1----:R-:W1:Y:S01]  /*1400*/  SYNCS.PHASECHK.TRANS64.TRYWAIT P0, [UR11+-0x8], R16 ;  /* 0xfffff810ff0075a7 */ /* 0x002e62000800014b */
[----:B0-----:R-:W-:Y:S01]  /*1410*/  ISETP.GE.AND P1, PT, R17, 0x1, PT ;  /* 0x000000011100780c */ /* 0x001fe20003f26270 */
[----:B-1-34-:R-:W-:-:S12]  /*1420*/  @!P0 BRA `(.L_x_15) ;  /* 0x0000007800b48947 */ /* 0x01afd80003800000 */
.L_x_190:
[----:B------:R-:W-:Y:S01]  /*1430*/  UMOV UR7, URZ ;  /* 0x0000003f00077c82 */ /* 0x000fe20008000000 */
[----:B------:R-:W-:Y:S01]  /*1440*/  UMOV UR8, URZ ;  /* 0x0000003f00087c82 */ /* 0x000fe20008000000 */
[----:B------:R-:W-:Y:S02]  /*1450*/  CS2R R22, SRZ ;  /* 0x0000000000167805 */ /* 0x000fe4000001ff00 */
[----:B------:R-:W-:Y:S02]  /*1460*/  CS2R R20, SRZ ;  /* 0x0000000000147805 */ /* 0x000fe4000001ff00 */
[----:B------:R-:W-:Y:S02]  /*1470*/  CS2R R88, SRZ ;  /* 0x0000000000587805 */ /* 0x000fe4000001ff00 */
[----:B------:R-:W-:Y:S02]  /*1480*/  CS2R R90, SRZ ;  /* 0x00000000005a7805 */ /* 0x000fe4000001ff00 */
[----:B------:R-:W-:-:S02]  /*1490*/  CS2R R92, SRZ ;  /* 0x00000000005c7805 */ /* 0x000fc4000001ff00 */
[----:B------:R-:W-:Y:S02]  /*14a0*/  CS2R R94, SRZ ;  /* 0x00000000005e7805 */ /* 0x000fe4000001ff00 */
        /* <DEDUP_REMOVED lines=24> */
[----:B------:R-:W-:Y:S01]  /*1630*/  CS2R R144, SRZ ;  /* 0x0000000000907805 */ /* 0x000fe2000001ff00 */
[----:B------:R-:W-:Y:S01]  /*1640*/  IMAD.MOV.U32 R147, RZ, RZ, RZ ;  /* 0x000000ffff937224 */ /* 0x000fe200078e00ff */
[----:B------:R-:W-:Y:S01]  /*1650*/  CS2R R24, SRZ ;  /* 0x0000000000187805 */ /* 0x000fe2000001ff00 */
[----:B------:R-:W-:Y:S01]  /*1660*/  IMAD.MOV.U32 R149, RZ, RZ, RZ ;  /* 0x000000ffff957224 */ /* 0x000fe200078e00ff */
[----:B------:R-:W-:Y:S01]  /*1670*/  CS2R R26, SRZ ;  /* 0x00000000001a7805 */ /* 0x000fe2000001ff00 */
[----:B------:R-:W-:Y:S01]  /*1680*/  IMAD.U32 R19, RZ, RZ, UR4 ;  /* 0x00000004ff137e24 */ /* 0x000fe2000f8e00ff */
        /* <DEDUP_REMOVED lines=29> */
[----:B------:R-:W-:Y:S01]  /*1860*/  CS2R R86, SRZ ;  /* 0x0000000000567805 */ /* 0x000fe2000001ff00 */
[----:B------:R-:W-:Y:S06]  /*1870*/  @!P1 BRA `(.L_x_16) ;  /* 0x00000008006c9947 */ /* 0x000fec0003800000 */
[----:B------:R-:W-:-:S13]  /*1880*/  ISETP.NE.AND P1, PT, R146, 0x3, PT ;  /* 0x000000039200780c */ /* 0x000fda0003f25270 */
[----:B------:R-:W-:Y:S05]  /*1890*/  @!P1 BRA `(.L_x_17) ;  /* 0x0000000000049947 */ /* 0x000fea0003800000 */
[----:B------:R-:W-:Y:S01]  /*18a0*/  BPT.TRAP 0x1 ;  /* 0x000000040000795c */ /* 0x000fe20000300000 */
.L_x_17:
[----:B------:R-:W-:Y:S01]  /*18b0*/  ULEA UR6, UR5, UR9, 0x3 ;  /* 0x0000000905067291 */ /* 0x000fe2000f8e183f */
[----:B0-----:R-:W-:-:S05]  /*18c0*/  IMAD.U32 R16, RZ, RZ, UR4 ;  /* 0x00000004ff107e24 */ /* 0x001fca000f8e00ff */
[----:B------:R-:W-:-:S04]  /*18d0*/  SHF.L.U32 R16, R16, 0x1f, RZ ;  /* 0x0000001f10107819 */ /* 0x000fc800000006ff */
[----:B------:R0:W1:Y:S01]  /*18e0*/  SYNCS.PHASECHK.TRANS64.TRYWAIT P0, [UR6], R16 ;  /* 0x00000010ff0075a7 */ /* 0x0000620008000146 */
[----:B------:R-:W-:Y:S05]  /*18f0*/  @!P1 BRA `(.L_x_18) ;  /* 0x0000000000049947 */ /* 0x000fea0003800000 */
[----:B------:R-:W-:Y:S01]  /*1900*/  BPT.TRAP 0x1 ;  /* 0x000000040000795c */ /* 0x000fe20000300000 */
.L_x_18:
[----:B-1----:R-:W-:Y:S05]  /*1910*/  @P0 BRA `(.L_x_19) ;  /* 0x0000000000080947 */ /* 0x002fea0003800000 */
[----:B------:R-:W1:Y:S02]  /*1920*/  SYNCS.PHASECHK.TRANS64.TRYWAIT P0, [UR6], R16 ;  /* 0x00000010ff0075a7 */ /* 0x000e640008000146 */
[----:B-1----:R-:W-:Y:S05]  /*1930*/  @!P0 BRA `(.L_x_20) ;  /* 0x0000007400888947 */ /* 0x002fea0003800000 */
.L_x_19:
[----:B------:R-:W-:Y:S01]  /*1940*/  UIADD3 UR6, UR9, 0x100, URZ ;  /* 0x0000010009067890 */ /* 0x000fe2000fffe03f */
[----:B------:R-:W-:Y:S01]  /*1950*/  WARPGROUP.ARRIVE ;  /* 0x00000000000079c5 */ /* 0x000fe20000000000 */
[----:B------:R-:W-:Y:S01]  /*1960*/  UIADD3 UR7, UR9, 0x6100, URZ ;  /* 0x0000610009077890 */ /* 0x000fe2000fffe03f */
[----:B------:R-:W-:Y:S01]  /*1970*/  CS2R R22, SRZ ;  /* 0x0000000000167805 */ /* 0x000fe2000001ff00 */
[----:B------:R-:W-:Y:S01]  /*1980*/  USHF.R.U32.HI UR6, URZ, 0x4, UR6 ;  /* 0x000000043f067899 */ /* 0x000fe20008011606 */
[----:B------:R-:W-:Y:S01]  /*1990*/  CS2R R20, SRZ ;  /* 0x0000000000147805 */ /* 0x000fe2000001ff00 */
[----:B------:R-:W-:Y:S01]  /*19a0*/  USHF.R.U32.HI UR7, URZ, 0x4, UR7 ;  /* 0x000000043f077899 */ /* 0x000fe20008011607 */
[----:B------:R-:W-:Y:S01]  /*19b0*/  CS2R R88, SRZ ;  /* 0x0000000000587805 */ /* 0x000fe2000001ff00 */
[----:B------:R-:W-:Y:S01]  /*19c0*/  ULOP3.LUT UR6, UR6, 0x3fff, URZ, 0xc0, !UPT ;  /* 0x00003fff06067892 */ /* 0x000fe2000f8ec03f */
[----:B------:R-:W-:Y:S01]  /*19d0*/  CS2R R90, SRZ ;  /* 0x00000000005a7805 */ /* 0x000fe2000001ff00 */
[----:B------:R-:W-:Y:S01]  /*19e0*/  ULOP3.LUT UR7, UR7, 0x3fff, URZ, 0xc0, !UPT ;  /* 0x00003fff07077892 */ /* 0x000fe2000f8ec03f */
[----:B------:R-:W-:Y:S01]  /*19f0*/  CS2R R92, SRZ ;  /* 0x00000000005c7805 */ /* 0x000fe2000001ff00 */
[----:B------:R-:W-:Y:S01]  /*1a00*/  ULOP3.LUT UR6, UR6, 0x10000, URZ, 0xfc, !UPT ;  /* 0x0001000006067892 */ /* 0x000fe2000f8efc3f */
[----:B------:R-:W-:Y:S01]  /*1a10*/  CS2R R94, SRZ ;  /* 0x00000000005e7805 */ /* 0x000fe2000001ff00 */
[----:B------:R-:W-:Y:S01]  /*1a20*/  ULOP3.LUT UR7, UR7, 0x10000, URZ, 0xfc, !UPT ;  /* 0x0001000007077892 */ /* 0x000fe2000f8efc3f */
[----:B------:R-:W-:Y:S01]  /*1a30*/  CS2R R96, SRZ ;  /* 0x0000000000607805 */ /* 0x000fe2000001ff00 */
[----:B------:R-:W-:Y:S01]  /*1a40*/  ULEA UR6, UR5, UR6, 0x9 ;  /* 0x0000000605067291 */ /* 0x000fe2000f8e483f */
[----:B------:R-:W-:Y:S01]  /*1a50*/  CS2R R98, SRZ ;  /* 0x0000000000627805 */ /* 0x000fe2000001ff00 */
[----:B------:R-:W-:Y:S01]  /*1a60*/  ULEA UR7, UR5, UR7, 0xa ;  /* 0x0000000705077291 */ /* 0x000fe2000f8e503f */
[----:B------:R-:W-:Y:S01]  /*1a70*/  CS2R R100, SRZ ;  /* 0x0000000000647805 */ /* 0x000fe2000001ff00 */
[----:B------:R-:W-:Y:S01]  /*1a80*/  UMOV UR17, 0x40000040 ;  /* 0x4000004000117882 */ /* 0x000fe20000000000 */
[----:B------:R-:W-:Y:S01]  /*1a90*/  UMOV UR19, 0x40000040 ;  /* 0x4000004000137882 */ /* 0x000fe20000000000 */
[----:B------:R-:W-:Y:S01]  /*1aa0*/  CS2R R102, SRZ ;  /* 0x0000000000667805 */ /* 0x000fe2000001ff00 */
[----:B------:R-:W-:Y:S01]  /*1ab0*/  UMOV UR16, UR6 ;  /* 0x0000000600107c82 */ /* 0x000fe20008000000 */
[----:B------:R-:W-:Y:S01]  /*1ac0*/  CS2R R104, SRZ ;  /* 0x0000000000687805 */ /* 0x000fe2000001ff00 */
[----:B------:R-:W-:Y:S01]  /*1ad0*/  UMOV UR18, UR7 ;  /* 0x0000000700127c82 */ /* 0x000fe20008000000 */
[----:B------:R-:W-:Y:S01]  /*1ae0*/  CS2R R106, SRZ ;  /* 0x00000000006a7805 */ /* 0x000fe2000001ff00 */
[----:B------:R-:W-:Y:S01]  /*1af0*/  QGMMA.64x128x32.F32.E5M2.E5M2 R24, gdesc[UR16], RZ, !UPT ;  /* 0x01e00000101879f3 */ /* 0x000fe2000c7038ff */
[----:B------:R-:W-:Y:S01]  /*1b00*/  UIADD3 UR16, UR6, 0x2, URZ ;  /* 0x0000000206107890 */ /* 0x000fe2000fffe03f */
[----:B------:R-:W-:Y:S01]  /*1b10*/  CS2R R108, SRZ ;  /* 0x00000000006c7805 */ /* 0x000fe2000001ff00 */
[----:B------:R-:W-:Y:S01]  /*1b20*/  UIADD3 UR18, UR7, 0x2, URZ ;  /* 0x0000000207127890 */ /* 0x000fe2000fffe03f */
[----:B------:R-:W-:Y:S01]  /*1b30*/  CS2R R110, SRZ ;  /* 0x00000000006e7805 */ /* 0x000fe2000001ff00 */
[----:B------:R-:W-:Y:S01]  /*1b40*/  UMOV UR17, 0x40000040 ;  /* 0x4000004000117882 */ /* 0x000fe20000000000 */
[----:B------:R-:W-:Y:S01]  /*1b50*/  UMOV UR19, 0x40000040 ;  /* 0x4000004000137882 */ /* 0x000fe20000000000 */
        /* <DEDUP_REMOVED lines=17> */
[----:B------:R-:W-:Y:S02]  /*1c70*/  IMAD.MOV.U32 R147, RZ, RZ, RZ ;  /* 0x000000ffff937224 */ /* 0x000fe400078e00ff */
[----:B------:R-:W-:Y:S01]  /*1c80*/  IMAD.MOV.U32 R149, RZ, RZ, RZ ;  /* 0x000000ffff957224 */ /* 0x000fe200078e00ff */
[----:B------:R-:W-:Y:S01]  /*1c90*/  QGMMA.64x128x32.F32.E5M2.E5M2 R24, gdesc[UR16], R24 ;  /* 0x01e00000101879f3 */ /* 0x000fe20008703818 */
[----:B------:R-:W-:-:S02]  /*1ca0*/  UIADD3 UR16, UR6, 0x4, URZ ;  /* 0x0000000406107890 */ /* 0x000fc4000fffe03f */
[----:B------:R-:W-:Y:S01]  /*1cb0*/  UIADD3 UR18, UR7, 0x4, URZ ;  /* 0x0000000407127890 */ /* 0x000fe2000fffe03f */
[----:B------:R-:W-:Y:S01]  /*1cc0*/  UMOV UR17, 0x40000040 ;  /* 0x4000004000117882 */ /* 0x000fe20000000000 */
[----:B------:R-:W-:-:S07]  /*1cd0*/  UMOV UR19, 0x40000040 ;  /* 0x4000004000137882 */ /* 0x000fce0000000000 */
[----:B------:R-:W-:Y:S01]  /*1ce0*/  QGMMA.64x128x32.F32.E5M2.E5M2 R24, gdesc[UR16], R24 ;  /* 0x01e00000101879f3 */ /* 0x000fe20008703818 */
[----:B------:R-:W-:Y:S02]  /*1cf0*/  UIADD3 UR18, UR7, 0x6, URZ ;  /* 0x0000000607127890 */ /* 0x000fe4000fffe03f */
[----:B------:R-:W-:Y:S01]  /*1d00*/  UIADD3 UR16, UR6, 0x6, URZ ;  /* 0x0000000606107890 */ /* 0x000fe2000fffe03f */
[----:B------:R-:W-:Y:S01]  /*1d10*/  ULDC UR7, c[0x0][0x50c] ;  /* 0x0001430000077ab9 */ /* 0x000fe20000000800 */
[----:B------:R-:W-:Y:S01]  /*1d20*/  UMOV UR17, 0x40000040 ;  /* 0x4000004000117882 */ /* 0x000fe20000000000 */
[----:B------:R-:W-:Y:S01]  /*1d30*/  UISETP.NE.AND UP0, UPT, UR7, 0x4, UPT ;  /* 0x000000040700788c */ /* 0x000fe2000bf05270 */
[----:B------:R-:W-:Y:S01]  /*1d40*/  UMOV UR19, 0x40000040 ;  /* 0x4000004000137882 */ /* 0x000fe20000000000 */
[----:B------:R-:W-:Y:S02]  /*1d50*/  UMOV UR6, 0x4 ;  /* 0x0000000400067882 */ /* 0x000fe40000000000 */
[----:B------:R-:W-:-:S06]  /*1d60*/  USEL UR7, URZ, 0x1, UP0 ;  /* 0x000000013f077887 */ /* 0x000fcc0008000000 */
[----:B------:R-:W-:Y:S01]  /*1d70*/  ISETP.NE.AND P0, PT, RZ, UR7, PT ;  /* 0x00000007ff007c0c */ /* 0x000fe2000bf05270 */
[----:B------:R-:W-:-:S12]  /*1d80*/  QGMMA.64x128x32.F32.E5M2.E5M2 R24, gdesc[UR16], R24, gsb0 ;  /* 0x01e00000101879f3 */ /* 0x000fd80008003818 */
[----:B------:R-:W-:Y:S05]  /*1d90*/  @!P0 BRA `(.L_x_21) ;  /* 0x0000000400088947 */ /* 0x000fea0003800000 */
[----:B------:R-:W-:Y:S02]  /*1da0*/  WARPGROUP.DEPBAR.LE gsb0, 0x0 ;  /* 0x00008000000079c5 */ /* 0x000fe40000010000 */
[----:B------:R-:W-:-:S01]  /*1db0*/  FADD R149, RZ, R24 ;  /* 0x00000018ff957221 */ /* 0x000fc20000000000 */
[----:B------:R-:W-:Y:S01]  /*1dc0*/  FADD R144, RZ, R25 ;  /* 0x00000019ff907221 */ /* 0x000fe20000000000 */
        /* <DEDUP_REMOVED lines=62> */
[----:B------:R-:W-:-:S06]  /*21b0*/  UMOV UR6, URZ ;  /* 0x0000003f00067c82 */ /* 0x000fcc0008000000 */
.L_x_21:
[----:B------:R-:W-:-:S04]  /*21c0*/  UIADD3 UR20, UR5, 0x1, URZ ;  /* 0x0000000105147890 */ /* 0x000fc8000fffe03f */
[----:B------:R-:W-:-:S04]  /*21d0*/  UISETP.NE.AND UP0, UPT, UR20, 0x3, UPT ;  /* 0x000000031400788c */ /* 0x000fc8000bf05270 */
[----:B------:R-:W-:Y:S02]  /*21e0*/  USEL UR8, URZ, 0x1, UP0 ;  /* 0x000000013f087887 */ /* 0x000fe40008000000 */
[----:B------:R-:W-:Y:S02]  /*21f0*/  USEL UR20, UR20, URZ, UP0 ;  /* 0x0000003f14147287 */ /* 0x000fe40008000000 */
[----:B------:R-:W-:-:S06]  /*2200*/  ULOP3.LUT UR8, UR4, UR8, URZ, 0x3c, !UPT ;  /* 0x0000000804087292 */ /* 0x000fcc000f8e3c3f */
[----:B------:R-:W-:Y:S01]  /*2210*/  IMAD.U32 R19, RZ, RZ, UR8 ;  /* 0x00000008ff137e24 */ /* 0x000fe2000f8e00ff */
[----:B------:R-:W-:-:S06]  /*2220*/  UMOV UR8, 0x1 ;  /* 0x0000000100087882 */ /* 0x000fcc0000000000 */
.L_x_16:
[----:B------:R-:W-:-:S06]  /*2230*/  UISETP.GE.AND UP0, UPT, UR10, 0x1, UPT ;  /* 0x000000010a00788c */ /* 0x000fcc000bf06270 */
[----:B------:R-:W-:-:S13]  /*2240*/  PLOP3.LUT P0, PT, PT, PT, UP0, 0x80, 0x0 ;  /* 0x000000000000781c */ /* 0x000fda0003f0f008 */
[----:B------:R-:W-:Y:S05]  /*2250*/  @!P0 BRA `(.L_x_22) ;  /* 0x0000000800348947 */ /* 0x000fea0003800000 */
[----:B01----:R-:W-:Y:S01]  /*2260*/  IMAD.U32 R16, RZ, RZ, UR10 ;  /* 0x0000000aff107e24 */ /* 0x003fe2000f8e00ff */
[----:B------:R-:W-:Y:S01]  /*2270*/  UMOV UR24, UR5 ;  /* 0x0000000500187c82 */ /* 0x000fe20008000000 */
[----:B------:R-:W-:-:S05]  /*2280*/  ULDC UR25, c[0x0][0x50c] ;  /* 0x0001430000197ab9 */ /* 0x000fca0000000800 */
.L_x_30:
[----:B------:R-:W-:-:S13]  /*2290*/  ISETP.NE.AND P1, PT, R146, 0x3, PT ;  /* 0x000000039200780c */ /* 0x000fda0003f25270 */
[----:B01----:R-:W-:Y:S05]  /*22a0*/  @!P1 BRA `(.L_x_23) ;  /* 0x0000000000049947 */ /* 0x003fea0003800000 */
[----:B------:R-:W-:Y:S01]  /*22b0*/  BPT.TRAP 0x1 ;  /* 0x000000040000795c */ /* 0x000fe20000300000 */
.L_x_23:
[----:B------:R-:W-:Y:S01]  /*22c0*/  ULEA UR16, UR20, UR9, 0x3 ;  /* 0x0000000914107291 */ /* 0x000fe2000f8e183f */
[----:B------:R-:W-:-:S08]  /*22d0*/  SHF.L.U32 R17, R19, 0x1f, RZ ;  /* 0x0000001f13117819 */ /* 0x000fd000000006ff */
[----:B------:R0:W1:Y:S01]  /*22e0*/  SYNCS.PHASECHK.TRANS64.TRYWAIT P0, [UR16], R17 ;  /* 0x00000011ff0075a7 */ /* 0x0000620008000150 */
[----:B------:R-:W-:Y:S05]  /*22f0*/  @!P1 BRA `(.L_x_24) ;  /* 0x0000000000049947 */ /* 0x000fea0003800000 */
[----:B------:R-:W-:Y:S01]  /*2300*/  BPT.TRAP 0x1 ;  /* 0x000000040000795c */ /* 0x000fe20000300000 */
.L_x_24:
[----:B-1----:R-:W-:Y:S05]  /*2310*/  @P0 BRA `(.L_x_25) ;  /* 0x0000000000080947 */ /* 0x002fea0003800000 */
[----:B------:R-:W1:Y:S02]  /*2320*/  SYNCS.PHASECHK.TRANS64.TRYWAIT P0, [UR16], R17 ;  /* 0x00000011ff0075a7 */ /* 0x000e640008000150 */
[----:B-1----:R-:W-:Y:S05]  /*2330*/  @!P0 BRA `(.L_x_26) ;  /* 0x0000006c00208947 */ /* 0x002fea0003800000 */
.L_x_25:
[----:B------:R-:W-:Y:S01]  /*2340*/  UIADD3 UR16, UR9, 0x100, URZ ;  /* 0x0000010009107890 */ /* 0x000fe2000fffe03f */
[----:B------:R-:W-:Y:S01]  /*2350*/  WARPGROUP.ARRIVE ;  /* 0x00000000000079c5 */ /* 0x000fe20000000000 */
[----:B------:R-:W-:Y:S02]  /*2360*/  UIADD3 UR17, UR9, 0x6100, URZ ;  /* 0x0000610009117890 */ /* 0x000fe4000fffe03f */
[----:B------:R-:W-:Y:S02]  /*2370*/  UISETP.NE.AND UP0, UPT, UR7, URZ, UPT ;  /* 0x0000003f0700728c */ /* 0x000fe4000bf05270 */
[----:B------:R-:W-:Y:S02]  /*2380*/  USHF.R.U32.HI UR16, URZ, 0x4, UR16 ;  /* 0x000000043f107899 */ /* 0x000fe40008011610 */
[----:B------:R-:W-:Y:S02]  /*2390*/  USHF.R.U32.HI UR17, URZ, 0x4, UR17 ;  /* 0x000000043f117899 */ /* 0x000fe40008011611 */
[----:B------:R-:W-:-:S02]  /*23a0*/  USEL UR8, UR8, URZ, !UP0 ;  /* 0x0000003f08087287 */ /* 0x000fc4000c000000 */
[----:B------:R-:W-:Y:S02]  /*23b0*/  ULOP3.LUT UR16, UR16, 0x3fff, URZ, 0xc0, !UPT ;  /* 0x00003fff10107892 */ /* 0x000fe4000f8ec03f */
[----:B------:R-:W-:Y:S02]  /*23c0*/  ULOP3.LUT UR17, UR17, 0x3fff, URZ, 0xc0, !UPT ;  /* 0x00003fff11117892 */ /* 0x000fe4000f8ec03f */
[----:B------:R-:W-:Y:S02]  /*23d0*/  UISETP.NE.U32.AND UP0, UPT, UR8, URZ, UPT ;  /* 0x0000003f0800728c */ /* 0x000fe4000bf05070 */
[----:B------:R-:W-:Y:S02]  /*23e0*/  ULOP3.LUT UR7, UR16, 0x10000, URZ, 0xfc, !UPT ;  /* 0x0001000010077892 */ /* 0x000fe4000f8efc3f */
[----:B------:R-:W-:Y:S02]  /*23f0*/  ULOP3.LUT UR8, UR17, 0x10000, URZ, 0xfc, !UPT ;  /* 0x0001000011087892 */ /* 0x000fe4000f8efc3f */
[----:B------:R-:W-:-:S02]  /*2400*/  ULEA UR7, UR20, UR7, 0x9 ;  /* 0x0000000714077291 */ /* 0x000fc4000f8e483f */
[----:B------:R-:W-:Y:S01]  /*2410*/  ULEA UR8, UR20, UR8, 0xa ;  /* 0x0000000814087291 */ /* 0x000fe2000f8e503f */
[----:B------:R-:W-:Y:S01]  /*2420*/  UMOV UR17, 0x40000040 ;  /* 0x4000004000117882 */ /* 0x000fe20000000000 */
[----:B------:R-:W-:Y:S01]  /*2430*/  UMOV UR19, 0x40000040 ;  /* 0x4000004000137882 */ /* 0x000fe20000000000 */
[----:B------:R-:W-:Y:S02]  /*2440*/  UIADD3 UR6, UR6, 0x4, URZ ;  /* 0x0000000406067890 */ /* 0x000fe4000fffe03f */
[----:B------:R-:W-:Y:S02]  /*2450*/  UMOV UR16, UR7 ;  /* 0x0000000700107c82 */ /* 0x000fe40008000000 */
[----:B------:R-:W-:Y:S02]  /*2460*/  UMOV UR18, UR8 ;  /* 0x0000000800127c82 */ /* 0x000fe40008000000 */
[----:B------:R-:W-:Y:S01]  /*2470*/  QGMMA.64x128x32.F32.E5M2.E5M2 R24, gdesc[UR16], R24, UP0 ;  /* 0x01e00000101879f3 */ /* 0x000fe2000bf03818 */
[----:B------:R-:W-:-:S02]  /*2480*/  UIADD3 UR16, UR7, 0x2, URZ ;  /* 0x0000000207107890 */ /* 0x000fc4000fffe03f */
[----:B------:R-:W-:Y:S01]  /*2490*/  UIADD3 UR18, UR8, 0x2, URZ ;  /* 0x0000000208127890 */ /* 0x000fe2000fffe03f */
[----:B------:R-:W-:Y:S01]  /*24a0*/  UMOV UR17, 0x40000040 ;  /* 0x4000004000117882 */ /* 0x000fe20000000000 */
[----:B------:R-:W-:Y:S01]  /*24b0*/  UMOV UR19, 0x40000040 ;  /* 0x4000004000137882 */ /* 0x000fe20000000000 */
[----:B------:R-:W-:-:S06]  /*24c0*/  UISETP.NE.AND UP0, UPT, UR6, UR25, UPT ;  /* 0x000000190600728c */ /* 0x000fcc000bf05270 */
[----:B------:R-:W-:Y:S01]  /*24d0*/  QGMMA.64x128x32.F32.E5M2.E5M2 R24, gdesc[UR16], R24 ;  /* 0x01e00000101879f3 */ /* 0x000fe20008703818 */
[----:B------:R-:W-:Y:S02]  /*24e0*/  UIADD3 UR16, UR7, 0x4, URZ ;  /* 0x0000000407107890 */ /* 0x000fe4000fffe03f */
[----:B------:R-:W-:Y:S01]  /*24f0*/  UIADD3 UR18, UR8, 0x4, URZ ;  /* 0x0000000408127890 */ /* 0x000fe2000fffe03f */
[----:B------:R-:W-:Y:S01]  /*2500*/  UMOV UR17, 0x40000040 ;  /* 0x4000004000117882 */ /* 0x000fe20000000000 */
[----:B------:R-:W-:-:S07]  /*2510*/  UMOV UR19, 0x40000040 ;  /* 0x4000004000137882 */ /* 0x000fce0000000000 */
[----:B------:R-:W-:Y:S01]  /*2520*/  QGMMA.64x128x32.F32.E5M2.E5M2 R24, gdesc[UR16], R24 ;  /* 0x01e00000101879f3 */ /* 0x000fe20008703818 */
[----:B------:R-:W-:Y:S02]  /*2530*/  UIADD3 UR16, UR7, 0x6, URZ ;  /* 0x0000000607107890 */ /* 0x000fe4000fffe03f */
[----:B------:R-:W-:Y:S01]  /*2540*/  UIADD3 UR18, UR8, 0x6, URZ ;  /* 0x0000000608127890 */ /* 0x000fe2000fffe03f */
[----:B------:R-:W-:Y:S01]  /*2550*/  UMOV UR17, 0x40000040 ;  /* 0x4000004000117882 */ /* 0x000fe20000000000 */
[----:B------:R-:W-:Y:S01]  /*2560*/  UMOV UR19, 0x40000040 ;  /* 0x4000004000137882 */ /* 0x000fe20000000000 */
[----:B------:R-:W-:-:S06]  /*2570*/  USEL UR7, URZ, 0x1, UP0 ;  /* 0x000000013f077887 */ /* 0x000fcc0008000000 */
[----:B------:R-:W-:Y:S01]  /*2580*/  ISETP.NE.AND P0, PT, RZ, UR7, PT ;  /* 0x00000007ff007c0c */ /* 0x000fe2000bf05270 */
[----:B------:R-:W-:Y:S03]  /*2590*/  QGMMA.64x128x32.F32.E5M2.E5M2 R24, gdesc[UR16], R24, gsb0 ;  /* 0x01e00000101879f3 */ /* 0x000fe60008003818 */
[----:B------:R-:W-:-:S09]  /*25a0*/  WARPGROUP.DEPBAR.LE gsb0, 0x1 ;  /* 0x00008000000079c5 */ /* 0x000fd20000010100 */
[----:B------:R-:W-:Y:S05]  /*25b0*/  @!P0 BRA `(.L_x_27) ;  /* 0x0000000400088947 */ /* 0x000fea0003800000 */
[----:B------:R-:W-:Y:S02]  /*25c0*/  WARPGROUP.DEPBAR.LE gsb0, 0x0 ;  /* 0x00008000000079c5 */ /* 0x000fe40000010000 */
[----:B------:R-:W-:-:S01]  /*25d0*/  FADD R149, R24, R149 ;  /* 0x0000009518957221 */ /* 0x000fc20000000000 */
[----:B------:R-:W-:Y:S01]  /*25e0*/  FADD R144, R25, R144 ;  /* 0x0000009019907221 */ /* 0x000fe20000000000 */
        /* <DEDUP_REMOVED lines=62> */
[----:B------:R-:W-:-:S06]  /*29d0*/  UMOV UR6, URZ ;  /* 0x0000003f00067c82 */ /* 0x000fcc0008000000 */
.L_x_27:
[----:B------:R-:W-:Y:S05]  /*29e0*/  @!P1 BRA `(.L_x_28) ;  /* 0x0000000000049947 */ /* 0x000fea0003800000 */
[----:B------:R-:W-:Y:S01]  /*29f0*/  BPT.TRAP 0x1 ;  /* 0x000000040000795c */ /* 0x000fe20000300000 */
.L_x_28:
[----:B------:R-:W-:Y:S01]  /*2a00*/  ULEA UR8, UR24, UR9, 0x3 ;  /* 0x0000000918087291 */ /* 0x000fe2000f8e183f */
[----:B------:R-:W-:-:S03]  /*2a10*/  ISETP.GT.U32.AND P0, PT, R7, 0x1, PT ;  /* 0x000000010700780c */ /* 0x000fc60003f04070 */
[----:B------:R-:W-:-:S04]  /*2a20*/  UIADD3 UR8, UR8, 0x18, URZ ;  /* 0x0000001808087890 */ /* 0x000fc8000fffe03f */
[----:B------:R-:W-:-:S09]  /*2a30*/  UPRMT UR8, URZ, 0x654, UR8 ;  /* 0x000006543f087896 */ /* 0x000fd20008000008 */
[----:B------:R-:W-:Y:S01]  /*2a40*/  SYNCS.ARRIVE.TRANS64.RED.A1T0 RZ, [UR8], RZ ;  /* 0x000000ffffff79a7 */ /* 0x000fe20008100408 */
[----:B------:R-:W-:Y:S05]  /*2a50*/  @P0 BRA `(.L_x_29) ;  /* 0x0000000000040947 */ /* 0x000fea0003800000 */
[----:B------:R-:W-:Y:S01]  /*2a60*/  BPT.TRAP 0x1 ;  /* 0x000000040000795c */ /* 0x000fe20000300000 */
.L_x_29:
[----:B------:R-:W-:Y:S01]  /*2a70*/  UIADD3 UR20, UR20, 0x1, URZ ;  /* 0x0000000114147890 */ /* 0x000fe2000fffe03f */
[C---:B------:R-:W-:Y:S01]  /*2a80*/  ISETP.GT.AND P0, PT, R16.reuse, 0x1, PT ;  /* 0x000000011000780c */ /* 0x040fe20003f04270 */
[----:B------:R-:W-:Y:S01]  /*2a90*/  UIADD3 UR24, UR24, 0x1, URZ ;  /* 0x0000000118187890 */ /* 0x000fe2000fffe03f */
[----:B------:R-:W-:Y:S01]  /*2aa0*/  VIADD R16, R16, 0xffffffff ;  /* 0xffffffff10107836 */ /* 0x000fe20000000000 */
[----:B------:R-:W-:Y:S02]  /*2ab0*/  UISETP.NE.AND UP0, UPT, UR20, 0x3, UPT ;  /* 0x000000031400788c */ /* 0x000fe4000bf05270 */
[----:B------:R-:W-:Y:S02]  /*2ac0*/  UISETP.NE.AND UP1, UPT, UR24, 0x3, UPT ;  /* 0x000000031800788c */ /* 0x000fe4000bf25270 */
[----:B------:R-:W-:Y:S02]  /*2ad0*/  USEL UR8, URZ, 0x1, UP0 ;  /* 0x000000013f087887 */ /* 0x000fe40008000000 */
[----:B------:R-:W-:-:S02]  /*2ae0*/  USEL UR20, UR20, URZ, UP0 ;  /* 0x0000003f14147287 */ /* 0x000fc40008000000 */
[----:B------:R-:W-:Y:S02]  /*2af0*/  USEL UR24, UR24, URZ, UP1 ;  /* 0x0000003f18187287 */ /* 0x000fe40008800000 */
[----:B------:R-:W-:Y:S01]  /*2b00*/  LOP3.LUT R19, R19, UR8, RZ, 0x3c, !PT ;  /* 0x0000000813137c12 */ /* 0x000fe2000f8e3cff */
[----:B------:R-:W-:Y:S01]  /*2b10*/  UMOV UR8, 0x1 ;  /* 0x0000000100087882 */ /* 0x000fe20000000000 */
[----:B------:R-:W-:Y:S08]  /*2b20*/  @P0 BRA `(.L_x_30) ;  /* 0xfffffff400d80947 */ /* 0x000ff0000383ffff */
.L_x_22:
[----:B------:R-:W-:Y:S01]  /*2b30*/  UISETP.NE.AND UP0, UPT, UR6, URZ, UPT ;  /* 0x0000003f0600728c */ /* 0x000fe2000bf05270 */
[----:B01----:R-:W0:Y:S01]  /*2b40*/  LDC R16, c[0x0][0x28c] ;  /* 0x0000a300ff107b82 */ /* 0x003e220000000800 */
[----:B------:R-:W-:Y:S02]  /*2b50*/  IMAD.U32 R17, RZ, RZ, UR23 ;  /* 0x00000017ff117e24 */ /* 0x000fe4000f8e00ff */
[----:B------:R-:W-:-:S06]  /*2b60*/  USEL UR6, URZ, 0x1, !UP0 ;  /* 0x000000013f067887 */ /* 0x000fcc000c000000 */
[----:B------:R-:W-:-:S13]  /*2b70*/  ISETP.NE.AND P0, PT, RZ, UR6, PT ;  /* 0x00000006ff007c0c */ /* 0x000fda000bf05270 */
[----:B------:R-:W-:Y:S05]  /*2b80*/  @!P0 BRA `(.L_x_31) ;  /* 0x0000000400048947 */ /* 0x000fea0003800000 */
[----:B------:R-:W-:Y:S02]  /*2b90*/  WARPGROUP.DEPBAR.LE gsb0, 0x0 ;  /* 0x00008000000079c5 */ /* 0x000fe40000010000 */
[----:B------:R-:W-:Y:S01]  /*2ba0*/  FADD R149, R24, R149 ;  /* 0x0000009518957221 */ /* 0x000fe20000000000 */
        /* <DEDUP_REMOVED lines=62> */
[----:B------:R-:W-:-:S07]  /*2f90*/  FADD R22, R22, R87 ;  /* 0x0000005716167221 */ /* 0x000fce0000000000 */
.L_x_31:
[----:B0-----:R-:W-:Y:S01]  /*2fa0*/  ISETP.GE.AND P0, PT, R16, 0x1, PT ;  /* 0x000000011000780c */ /* 0x001fe20003f06270 */
[----:B------:R0:W-:Y:S01]  /*2fb0*/  SYNCS.ARRIVE.TRANS64.A1T0 RZ, [R17+UR22], RZ ;  /* 0x000000ff11ff79a7 */ /* 0x0001e20008100016 */
[----:B------:R-:W-:-:S11]  /*2fc0*/  WARPGROUP.DEPBAR.LE gsb0, 0x0 ;  /* 0x00008000000079c5 */ /* 0x000fd60000010000 */
[----:B------:R-:W-:Y:S05]  /*2fd0*/  @!P0 BRA `(.L_x_32) ;  /* 0x0000000000388947 */ /* 0x000fea0003800000 */
[----:B------:R-:W-:-:S13]  /*2fe0*/  ISETP.NE.AND P0, PT, R146, 0x3, PT ;  /* 0x000000039200780c */ /* 0x000fda0003f05270 */
[----:B------:R-:W-:Y:S05]  /*2ff0*/  @!P0 BRA `(.L_x_33) ;  /* 0x0000000000048947 */ /* 0x000fea0003800000 */
[----:B------:R-:W-:Y:S01]  /*3000*/  BPT.TRAP 0x1 ;  /* 0x000000040000795c */ /* 0x000fe20000300000 */
.L_x_33:
[----:B------:R-:W-:Y:S01]  /*3010*/  UIADD3 UR8, UR10, UR5, URZ ;  /* 0x000000050a087290 */ /* 0x000fe2000fffe03f */
[----:B------:R-:W-:-:S03]  /*3020*/  ISETP.GT.U32.AND P0, PT, R7, 0x1, PT ;  /* 0x000000010700780c */ /* 0x000fc60003f04070 */
[----:B------:R-:W-:-:S04]  /*3030*/  UIMAD.WIDE.U32 UR6, UR8, -0x55555555, URZ ;  /* 0xaaaaaaab080678a5 */ /* 0x000fc8000f8e003f */
[----:B------:R-:W-:-:S04]  /*3040*/  USHF.R.U32.HI UR6, URZ, 0x1, UR7 ;  /* 0x000000013f067899 */ /* 0x000fc80008011607 */
[----:B------:R-:W-:-:S04]  /*3050*/  UIMAD UR8, UR6, -0x3, UR8 ;  /* 0xfffffffd060878a4 */ /* 0x000fc8000f8e0208 */
[----:B------:R-:W-:-:S04]  /*3060*/  ULEA UR8, UR8, UR9, 0x3 ;  /* 0x0000000908087291 */ /* 0x000fc8000f8e183f */
[----:B------:R-:W-:-:S04]  /*3070*/  UIADD3 UR8, UR8, 0x18, URZ ;  /* 0x0000001808087890 */ /* 0x000fc8000fffe03f */
[----:B------:R-:W-:-:S09]  /*3080*/  UPRMT UR8, URZ, 0x654, UR8 ;  /* 0x000006543f087896 */ /* 0x000fd20008000008 */
[----:B------:R-:W-:Y:S01]  /*3090*/  SYNCS.ARRIVE.TRANS64.RED.A1T0 RZ, [UR8], RZ ;  /* 0x000000ffffff79a7 */ /* 0x000fe20008100408 */
[----:B------:R-:W-:Y:S05]  /*30a0*/  @P0 BRA `(.L_x_32) ;  /* 0x0000000000040947 */ /* 0x000fea0003800000 */
[----:B------:R-:W-:Y:S01]  /*30b0*/  BPT.TRAP 0x1 ;  /* 0x000000040000795c */ /* 0x000fe20000300000 */
.L_x_32:
[----:B------:R-:W-:Y:S01]  /*30c0*/  SHF.L.U32 R16, R148, 0x1f, RZ ;  /* 0x0000001f94107819 */ /* 0x000fe200000006ff */
[----:B------:R-:W-:Y:S01]  /*30d0*/  UIADD3 UR5, UR21, UR5, URZ ;  /* 0x0000000515057290 */ /* 0x000fe2000fffe03f */
[----:B------:R-:W1:Y:S01]  /*30e0*/  LDC R32, c[0x0][0x288] ;  /* 0x0000a200ff207b82 */ /* 0x000e620000000800 */
[----:B------:R-:W-:Y:S01]  /*30f0*/  UISETP.GE.U32.AND UP1, UPT, UR21, 0x3, UPT ;  /* 0x000000031500788c */ /* 0x000fe2000bf26070 */
[----:B------:R-:W-:Y:S01]  /*3100*/  IMAD.SHL.U32 R26, R11, 0x2, RZ ;  /* 0x000000020b1a7824 */ /* 0x000fe200078e00ff */
[----:B------:R-:W-:Y:S02]  /*3110*/  UISETP.GT.U32.AND UP0, UPT, UR5, 0x2, UPT ;  /* 0x000000020500788c */ /* 0x000fe4000bf04070 */
[----:B------:R-:W-:Y:S02]  /*3120*/  UIMAD.WIDE.U32 UR6, UR5, -0x55555555, URZ ;  /* 0xaaaaaaab050678a5 */ /* 0x000fe4000f8e003f */
[----:B------:R-:W-:Y:S01]  /*3130*/  UISETP.LT.U32.AND UP0, UPT, UR21, 0x3, UP0 ;  /* 0x000000031500788c */ /* 0x000fe20008701070 */
[----:B------:R-:W2:Y:S01]  /*3140*/  SYNCS.PHASECHK.TRANS64.TRYWAIT P0, [UR11+0x8], R16 ;  /* 0x00000810ff0075a7 */ /* 0x000ea2000800014b */
[----:B------:R-:W-:Y:S01]  /*3150*/  USHF.R.U32.HI UR6, URZ, 0x1, UR7 ;  /* 0x000000013f067899 */ /* 0x000fe20008011607 */
[----:B------:R-:W-:Y:S01]  /*3160*/  SHF.R.S32.HI R27, RZ, 0x1f, R26 ;  /* 0x0000001fff1b7819 */ /* 0x000fe2000001141a */
[----:B------:R-:W-:-:S02]  /*3170*/  USEL UR8, URZ, 0x1, !UP0 ;  /* 0x000000013f087887 */ /* 0x000fc4000c000000 */
[----:B------:R-:W-:Y:S02]  /*3180*/  UIMAD UR5, UR6, -0x3, UR5 ;  /* 0xfffffffd060578a4 */ /* 0x000fe4000f8e0205 */
[----:B------:R-:W-:-:S04]  /*3190*/  ULOP3.LUT UR4, UR4, UR8, URZ, 0x3c, !UPT ;  /* 0x0000000804047292 */ /* 0x000fc8000f8e3c3f */
[----:B------:R-:W-:Y:S01]  /*31a0*/  @UP1 ULOP3.LUT UR4, UR4, 0x1, UR6, 0x78, !UPT ;  /* 0x0000000104041892 */ /* 0x000fe2000f8e7806 */
[----:B-12---:R-:W-:Y:S11]  /*31b0*/  @!P0 BRA `(.L_x_34) ;  /* 0x0000005c00988947 */ /* 0x006ff60003800000 */
.L_x_191:
[----:B------:R-:W-:Y:S01]  /*31c0*/  IMAD.SHL.U32 R28, R6, 0x40, RZ ;  /* 0x00000040061c7824 */ /* 0x000fe200078e00ff */
[----:B------:R-:W-:Y:S01]  /*31d0*/  ULDC UR8, c[0x0][0x284] ;  /* 0x0000a10000087ab9 */ /* 0x000fe20000000800 */
[----:B------:R-:W-:Y:S01]  /*31e0*/  IMAD.SHL.U32 R29, R5, 0x80, RZ ;  /* 0x00000080051d7824 */ /* 0x000fe200078e00ff */
[----:B------:R-:W-:Y:S01]  /*31f0*/  SHF.R.S32.HI R34, RZ, 0x1f, R4 ;  /* 0x0000001fff227819 */ /* 0x000fe20000011404 */
[----:B------:R-:W-:Y:S01]  /*3200*/  ULDC.64 UR6, c[0x0][0x5d0] ;  /* 0x0001740000067ab9 */ /* 0x000fe20000000a00 */
[----:B------:R-:W-:Y:S01]  /*3210*/  ISETP.GE.AND P0, PT, R28, UR8, PT ;  /* 0x000000081c007c0c */ /* 0x000fe2000bf06270 */
[----:B0-----:R-:W-:Y:S01]  /*3220*/  IMAD.WIDE.U32 R16, R4, UR6, R26 ;  /* 0x0000000604107c25 */ /* 0x001fe2000f8e001a */
[----:B------:R-:W-:Y:S02]  /*3230*/  SHF.R.S32.HI R33, RZ, 0x1f, R29 ;  /* 0x0000001fff217819 */ /* 0x000fe4000001141d */
[C---:B------:R-:W-:Y:S01]  /*3240*/  ISETP.GE.OR P0, PT, R29.reuse, R32, P0 ;  /* 0x000000201d00720c */ /* 0x040fe20000706670 */
[----:B------:R-:W-:Y:S01]  /*3250*/  IMAD R5, R34, UR6, RZ ;  /* 0x0000000622057c24 */ /* 0x000fe2000f8e02ff */
[----:B------:R-:W-:-:S03]  /*3260*/  IADD3 R16, P1, R29, R16, RZ ;  /* 0x000000101d107210 */ /* 0x000fc60007f3e0ff */
[----:B------:R-:W-:-:S05]  /*3270*/  IMAD R5, R4, UR7, R5 ;  /* 0x0000000704057c24 */ /* 0x000fca000f8e0205 */
[----:B------:R-:W-:-:S03]  /*3280*/  IADD3.X R17, R33, R17, R5, P1, !PT ;  /* 0x0000001121117210 */ /* 0x000fc60000ffe405 */
[----:B------:R-:W-:Y:S05]  /*3290*/  @P0 BRA `(.L_x_35) ;  /* 0x0000004400b80947 */ /* 0x000fea0003800000 */
[----:B------:R-:W0:Y:S01]  /*32a0*/  LDC.64 R30, c[0x0][0x5c8] ;  /* 0x00017200ff1e7b82 */ /* 0x000e220000000a00 */
[----:B------:R-:W-:Y:S01]  /*32b0*/  IMAD.WIDE R24, R6, 0x40, R14 ;  /* 0x0000004006187825 */ /* 0x000fe200078e020e */
[----:B------:R-:W-:Y:S01]  /*32c0*/  ULDC.64 UR6, c[0x0][0x5c0] ;  /* 0x0001700000067ab9 */ /* 0x000fe20000000a00 */
[----:B------:R-:W-:Y:S02]  /*32d0*/  BSSY B0, `(.L_x_35) ;  /* 0x000046a000007945 */ /* 0x000fe40003800000 */
[----:B------:R-:W-:-:S04]  /*32e0*/  IMAD R6, R11, -0x2, R32 ;  /* 0xfffffffe0b067824 */ /* 0x000fc800078e0220 */
[----:B------:R-:W-:Y:S02]  /*32f0*/  IMAD.IADD R6, R6, 0x1, -R29 ;  /* 0x0000000106067824 */ /* 0x000fe400078e0a1d */
[-C--:B0-----:R-:W-:Y:S02]  /*3300*/  IMAD R5, R25, R30.reuse, RZ ;  /* 0x0000001e19057224 */ /* 0x081fe400078e02ff */
[----:B------:R-:W-:-:S04]  /*3310*/  IMAD.WIDE.U32 R16, R24, R30, R16 ;  /* 0x0000001e18107225 */ /* 0x000fc800078e0010 */
[----:B------:R-:W-:Y:S01]  /*3320*/  IMAD R19, R24, R31, R5 ;  /* 0x0000001f18137224 */ /* 0x000fe200078e0205 */
[----:B------:R-:W-:Y:S02]  /*3330*/  LEA R5, P0, R30, R16, 0x3 ;  /* 0x000000101e057211 */ /* 0x000fe400078018ff */
[----:B------:R-:W-:Y:S01]  /*3340*/  IADD3 R18, P1, R16, UR6, RZ ;  /* 0x0000000610127c10 */ /* 0x000fe2000ff3e0ff */
[----:B------:R-:W-:Y:S01]  /*3350*/  IMAD.IADD R19, R17, 0x1, R19 ;  /* 0x0000000111137824 */ /* 0x000fe200078e0213 */
[----:B------:R-:W-:-:S04]  /*3360*/  IADD3 R16, P3, R5, UR6, RZ ;  /* 0x0000000605107c10 */ /* 0x000fc8000ff7e0ff */
[----:B------:R-:W-:Y:S01]  /*3370*/  LEA.HI.X R5, R30, R19, R31, 0x3, P0 ;  /* 0x000000131e057211 */ /* 0x000fe200000f1c1f */
[----:B------:R-:W-:Y:S01]  /*3380*/  IMAD.IADD R30, R13, 0x1, -R28 ;  /* 0x000000010d1e7824 */ /* 0x000fe200078e0a1c */
[----:B-----5:R-:W-:Y:S02]  /*3390*/  FSETP.NEU.AND P0, PT, R12, RZ, PT ;  /* 0x000000ff0c00720b */ /* 0x020fe40003f0d000 */
[----:B------:R-:W-:Y:S02]  /*33a0*/  IADD3.X R19, R19, UR7, RZ, P1, !PT ;  /* 0x0000000713137c10 */ /* 0x000fe40008ffe4ff */
[----:B------:R-:W-:-:S09]  /*33b0*/  IADD3.X R17, R5, UR7, RZ, P3, !PT ;  /* 0x0000000705117c10 */ /* 0x000fd20009ffe4ff */
[----:B------:R-:W-:Y:S05]  /*33c0*/  @!P0 BRA `(.L_x_36) ;  /* 0x0000003400608947 */ /* 0x000fea0003800000 */
[----:B------:R-:W-:Y:S01]  /*33d0*/  ULDC.64 UR6, c[0x0][0x5b8] ;  /* 0x00016e0000067ab9 */ /* 0x000fe20000000a00 */
[----:B------:R-:W-:Y:S01]  /*33e0*/  ULDC.64 UR16, c[0x0][0x5a8] ;  /* 0x00016a0000107ab9 */ /* 0x000fe20000000a00 */
[----:B------:R-:W-:Y:S01]  /*33f0*/  IMAD.WIDE.U32 R26, R4, UR6, R26 ;  /* 0x00000006041a7c25 */ /* 0x000fe2000f8e001a */
[----:B------:R-:W-:Y:S01]  /*3400*/  BSSY B1, `(.L_x_37) ;  /* 0x0000010000017945 */ /* 0x000fe20003800000 */
[----:B------:R-:W-:Y:S02]  /*3410*/  PRMT R28, RZ, 0x7610, R28 ;  /* 0x00007610ff1c7816 */ /* 0x000fe4000000001c */
[----:B------:R-:W-:Y:S01]  /*3420*/  IMAD R5, R34, UR6, RZ ;  /* 0x0000000622057c24 */ /* 0x000fe2000f8e02ff */
[----:B------:R-:W-:-:S03]  /*3430*/  IADD3 R26, P0, R29, R26, RZ ;  /* 0x0000001a1d1a7210 */ /* 0x000fc60007f1e0ff */
[----:B------:R-:W-:Y:S01]  /*3440*/  IMAD R5, R4, UR7, R5 ;  /* 0x0000000704057c24 */ /* 0x000fe2000f8e0205 */
[----:B------:R-:W-:Y:S02]  /*3450*/  ULDC.64 UR6, c[0x0][0x5b0] ;  /* 0x00016c0000067ab9 */ /* 0x000fe40000000a00 */
[----:B------:R-:W-:Y:S02]  /*3460*/  IMAD R29, R25, UR6, RZ ;  /* 0x00000006191d7c24 */ /* 0x000fe4000f8e02ff */
[----:B------:R-:W-:Y:S02]  /*3470*/  IADD3.X R27, R33, R27, R5, P0, !PT ;  /* 0x0000001b211b7210 */ /* 0x000fe400007fe405 */
[----:B------:R-:W-:Y:S01]  /*3480*/  ISETP.GE.AND P0, PT, R30, 0x1, PT ;  /* 0x000000011e00780c */ /* 0x000fe20003f06270 */
[C---:B------:R-:W-:Y:S02]  /*3490*/  IMAD R29, R24.reuse, UR7, R29 ;  /* 0x00000007181d7c24 */ /* 0x040fe4000f8e021d */
[----:B------:R-:W-:Y:S01]  /*34a0*/  IMAD.WIDE.U32 R4, R24, UR6, R26 ;  /* 0x0000000618047c25 */ /* 0x000fe2000f8e001a */
[----:B------:R-:W-:-:S02]  /*34b0*/  ISETP.LT.OR P4, PT, R6, 0x1, !P0 ;  /* 0x000000010600780c */ /* 0x000fc40004781670 */
[----:B------:R-:W-:-:S04]  /*34c0*/  IADD3 R4, P1, R4, UR16, RZ ;  /* 0x0000001004047c10 */ /* 0x000fc8000ff3e0ff */
[----:B------:R-:W-:-:S07]  /*34d0*/  IADD3.X R5, R5, UR17, R29, P1, !PT ;  /* 0x0000001105057c10 */ /* 0x000fce0008ffe41d */
[----:B------:R-:W-:Y:S05]  /*34e0*/  @P4 BRA `(.L_x_38) ;  /* 0x0000000000044947 */ /* 0x000fea0003800000 */
[----:B------:R0:W5:Y:S02]  /*34f0*/  LDG.E.U8 R28, desc[UR14][R4.64] ;  /* 0x0000000e041c7981 */ /* 0x000164000c1e1100 */
.L_x_38:
[----:B------:R-:W-:Y:S05]  /*3500*/  BSYNC B1 ;  /* 0x0000000000017941 */ /* 0x000fea0003800000 */
.L_x_37:
[----:B-----5:R-:W-:Y:S01]  /*3510*/  LOP3.LUT R28, R28, 0xff, RZ, 0xc0, !PT ;  /* 0x000000ff1c1c7812 */ /* 0x020fe200078ec0ff */
[----:B------:R-:W-:Y:S01]  /*3520*/  BSSY B1, `(.L_x_39) ;  /* 0x000000b000017945 */ /* 0x000fe20003800000 */
[----:B------:R-:W-:Y:S02]  /*3530*/  ISETP.LT.OR P3, PT, R6, 0x2, !P0 ;  /* 0x000000020600780c */ /* 0x000fe40004761670 */
[----:B------:R-:W-:-:S05]  /*3540*/  F2FP.F16.E5M2.UNPACK_B R28, R28 ;  /* 0x0000001cff1c723e */ /* 0x000fca00020004ff */
[----:B------:R-:W-:-:S05]  /*3550*/  HADD2.F32 R29, -RZ, R28.H0_H0 ;  /* 0x2000001cff1d7230 */ /* 0x000fca0000004100 */
[----:B------:R-:W-:-:S04]  /*3560*/  FMUL R28, R29, R12 ;  /* 0x0000000c1d1c7220 */ /* 0x000fc80000400000 */
[----:B------:R-:W-:-:S05]  /*3570*/  FFMA R28, R149, R10, R28 ;  /* 0x0000000a951c7223 */ /* 0x000fca000000001c */
[----:B------:R-:W-:Y:S02]  /*3580*/  F2FP.SATFINITE.E5M2.F32.PACK_AB_MERGE_C R29, RZ, R28, RZ ;  /* 0x0000001cff1d723e */ /* 0x000fe400048060ff */
[----:B------:R-:W-:-:S03]  /*3590*/  PRMT R28, RZ, 0x7610, R28 ;  /* 0x00007610ff1c7816 */ /* 0x000fc6000000001c */
[----:B------:R1:W-:Y:S01]  /*35a0*/  @!P4 STG.E.U8 desc[UR14][R18.64], R29 ;  /* 0x0000001d1200c986 */ /* 0x0003e2000c10110e */
[----:B------:R-:W-:Y:S05]  /*35b0*/  @P3 BRA `(.L_x_40) ;  /* 0x0000000000043947 */ /* 0x000fea0003800000 */
[----:B------:R2:W5:Y:S02]  /*35c0*/  LDG.E.U8 R28, desc[UR14][R4.64+0x1] ;  /* 0x0000010e041c7981 */ /* 0x000564000c1e1100 */
.L_x_40:
[----:B------:R-:W-:Y:S05]  /*35d0*/  BSYNC B1 ;  /* 0x0000000000017941 */ /* 0x000fea0003800000 */
.L_x_39:
[----:B-----5:R-:W-:Y:S01]  /*35e0*/  LOP3.LUT R28, R28, 0xff, RZ, 0xc0, !PT ;  /* 0x000000ff1c1c7812 */ /* 0x020fe200078ec0ff */
[----:B------:R-:W-:Y:S01]  /*35f0*/  BSSY B1, `(.L_x_41) ;  /* 0x0000013000017945 */ /* 0x000fe20003800000 */
[----:B------:R-:W-:Y:S02]  /*3600*/  IADD3 R31, P1, R24, 0x8, RZ ;  /* 0x00000008181f7810 */ /* 0x000fe40007f3e0ff */
[----:B------:R-:W-:-:S03]  /*3610*/  F2FP.F16.E5M2.UNPACK_B R28, R28 ;  /* 0x0000001cff1c723e */ /* 0x000fc600020004ff */
[----:B------:R-:W-:Y:S01]  /*3620*/  IMAD.X R24, RZ, RZ, R25, P1 ;  /* 0x000000ffff187224 */ /* 0x000fe200008e0619 */
[----:B------:R-:W-:Y:S01]  /*3630*/  ISETP.GE.AND P1, PT, R30, 0x9, PT ;  /* 0x000000091e00780c */ /* 0x000fe20003f26270 */
[----:B-1----:R-:W-:Y:S02]  /*3640*/  HADD2.F32 R29, -RZ, R28.H0_H0 ;  /* 0x2000001cff1d7230 */ /* 0x002fe40000004100 */
[----:B------:R-:W-:Y:S01]  /*3650*/  IMAD R24, R24, UR6, RZ ;  /* 0x0000000618187c24 */ /* 0x000fe2000f8e02ff */
[----:B------:R-:W-:Y:S01]  /*3660*/  ISETP.LT.OR P5, PT, R6, 0x1, !P1 ;  /* 0x000000010600780c */ /* 0x000fe20004fa1670 */
[----:B------:R-:W-:-:S04]  /*3670*/  IMAD.WIDE.U32 R26, R31, UR6, R26 ;  /* 0x000000061f1a7c25 */ /* 0x000fc8000f8e001a */
[----:B------:R-:W-:Y:S01]  /*3680*/  FMUL R29, R29, R12 ;  /* 0x0000000c1d1d7220 */ /* 0x000fe20000400000 */
[----:B------:R-:W-:-:S03]  /*3690*/  IMAD R31, R31, UR7, R24 ;  /* 0x000000071f1f7c24 */ /* 0x000fc6000f8e0218 */
[----:B------:R-:W-:Y:S01]  /*36a0*/  FFMA R29, R144, R10, R29 ;  /* 0x0000000a901d7223 */ /* 0x000fe2000000001d */
[----:B------:R-:W-:Y:S02]  /*36b0*/  IADD3 R24, P4, R26, UR16, RZ ;  /* 0x000000101a187c10 */ /* 0x000fe4000ff9e0ff */
[----:B------:R-:W-:Y:S02]  /*36c0*/  PRMT R26, RZ, 0x7610, R26 ;  /* 0x00007610ff1a7816 */ /* 0x000fe4000000001a */
[----:B------:R-:W-:Y:S02]  /*36d0*/  F2FP.SATFINITE.E5M2.F32.PACK_AB_MERGE_C R29, RZ, R29, RZ ;  /* 0x0000001dff1d723e */ /* 0x000fe400048060ff */
[----:B------:R-:W-:-:S03]  /*36e0*/  IADD3.X R25, R27, UR17, R31, P4, !PT ;  /* 0x000000111b197c10 */ /* 0x000fc6000a7fe41f */
[----:B------:R1:W-:Y:S01]  /*36f0*/  @!P3 STG.E.U8 desc[UR14][R18.64+0x1], R29 ;  /* 0x0000011d1200b986 */ /* 0x0003e2000c10110e */
[----:B------:R-:W-:Y:S05]  /*3700*/  @P5 BRA `(.L_x_42) ;  /* 0x0000000000045947 */ /* 0x000fea0003800000 */
[----:B------:R3:W5:Y:S02]  /*3710*/  LDG.E.U8 R26, desc[UR14][R24.64] ;  /* 0x0000000e181a7981 */ /* 0x000764000c1e1100 */
.L_x_42:
[----:B------:R-:W-:Y:S05]  /*3720*/  BSYNC B1 ;  /* 0x0000000000017941 */ /* 0x000fea0003800000 */
.L_x_41:
        /* <DEDUP_REMOVED lines=12> */
.L_x_44:
[----:B------:R-:W-:Y:S05]  /*37f0*/  BSYNC B1 ;  /* 0x0000000000017941 */ /* 0x000fea0003800000 */
.L_x_43:
[----:B-----5:R-:W-:Y:S01]  /*3800*/  LOP3.LUT R26, R26, 0xff, RZ, 0xc0, !PT ;  /* 0x000000ff1a1a7812 */ /* 0x020fe200078ec0ff */
[----:B------:R-:W-:Y:S01]  /*3810*/  BSSY B1, `(.L_x_45) ;  /* 0x000000b000017945 */ /* 0x000fe20003800000 */
[----:B------:R-:W-:Y:S02]  /*3820*/  ISETP.LT.OR P4, PT, R6, 0x9, !P0 ;  /* 0x000000090600780c */ /* 0x000fe40004781670 */
[----:B------:R-:W-:-:S05]  /*3830*/  F2FP.F16.E5M2.UNPACK_B R26, R26 ;  /* 0x0000001aff1a723e */ /* 0x000fca00020004ff */
[----:B----4-:R-:W-:Y:S01]  /*3840*/  HADD2.F32 R27, -RZ, R26.H0_H0 ;  /* 0x2000001aff1b7230 */ /* 0x010fe20000004100 */
[----:B------:R-:W-:-:S04]  /*3850*/  PRMT R26, RZ, 0x7610, R26 ;  /* 0x00007610ff1a7816 */ /* 0x000fc8000000001a */
[----:B------:R-:W-:-:S04]  /*3860*/  FMUL R27, R27, R12 ;  /* 0x0000000c1b1b7220 */ /* 0x000fc80000400000 */
[----:B------:R-:W-:-:S05]  /*3870*/  FFMA R27, R142, R10, R27 ;  /* 0x0000000a8e1b7223 */ /* 0x000fca000000001b */
[----:B------:R-:W-:-:S05]  /*3880*/  F2FP.SATFINITE.E5M2.F32.PACK_AB_MERGE_C R27, RZ, R27, RZ ;  /* 0x0000001bff1b723e */ /* 0x000fca00048060ff */
[----:B------:R4:W-:Y:S01]  /*3890*/  @!P3 STG.E.U8 desc[UR14][R16.64+0x1], R27 ;  /* 0x0000011b1000b986 */ /* 0x0009e2000c10110e */
[----:B------:R-:W-:Y:S05]  /*38a0*/  @P4 BRA `(.L_x_46) ;  /* 0x0000000000044947 */ /* 0x000fea0003800000 */
[----:B------:R0:W5:Y:S02]  /*38b0*/  LDG.E.U8 R26, desc[UR14][R4.64+0x8] ;  /* 0x0000080e041a7981 */ /* 0x000164000c1e1100 */
.L_x_46:
[----:B------:R-:W-:Y:S05]  /*38c0*/  BSYNC B1 ;  /* 0x0000000000017941 */ /* 0x000fea0003800000 */
.L_x_45:
[----:B-----5:R-:W-:Y:S01]  /*38d0*/  LOP3.LUT R26, R26, 0xff, RZ, 0xc0, !PT ;  /* 0x000000ff1a1a7812 */ /* 0x020fe200078ec0ff */
[----:B------:R-:W-:Y:S01]  /*38e0*/  BSSY B1, `(.L_x_47) ;  /* 0x000000b000017945 */ /* 0x000fe20003800000 */
[----:B------:R-:W-:Y:S02]  /*38f0*/  ISETP.LT.OR P3, PT, R6, 0xa, !P0 ;  /* 0x0000000a0600780c */ /* 0x000fe40004761670 */
[----:B------:R-:W-:-:S05]  /*3900*/  F2FP.F16.E5M2.UNPACK_B R26, R26 ;  /* 0x0000001aff1a723e */ /* 0x000fca00020004ff */
[----:B----4-:R-:W-:-:S05]  /*3910*/  HADD2.F32 R27, -RZ, R26.H0_H0 ;  /* 0x2000001aff1b7230 */ /* 0x010fca0000004100 */
[----:B------:R-:W-:-:S04]  /*3920*/  FMUL R26, R27, R12 ;  /* 0x0000000c1b1a7220 */ /* 0x000fc80000400000 */
[----:B------:R-:W-:-:S05]  /*3930*/  FFMA R26, R145, R10, R26 ;  /* 0x0000000a911a7223 */ /* 0x000fca000000001a */
[----:B------:R-:W-:Y:S02]  /*3940*/  F2FP.SATFINITE.E5M2.F32.PACK_AB_MERGE_C R27, RZ, R26, RZ ;  /* 0x0000001aff1b723e */ /* 0x000fe400048060ff */
[----:B------:R-:W-:-:S03]  /*3950*/  PRMT R26, RZ, 0x7610, R26 ;  /* 0x00007610ff1a7816 */ /* 0x000fc6000000001a */
[----:B------:R4:W-:Y:S01]  /*3960*/  @!P4 STG.E.U8 desc[UR14][R18.64+0x8], R27 ;  /* 0x0000081b1200c986 */ /* 0x0009e2000c10110e */
[----:B------:R-:W-:Y:S05]  /*3970*/  @P3 BRA `(.L_x_48) ;  /* 0x0000000000043947 */ /* 0x000fea0003800000 */
[----:B------:R0:W5:Y:S02]  /*3980*/  LDG.E.U8 R26, desc[UR14][R4.64+0x9] ;  /* 0x0000090e041a7981 */ /* 0x000164000c1e1100 */
.L_x_48:
[----:B------:R-:W-:Y:S05]  /*3990*/  BSYNC B1 ;  /* 0x0000000000017941 */ /* 0x000fea0003800000 */
.L_x_47:
        /* <DEDUP_REMOVED lines=12> */
.L_x_50:
[----:B------:R-:W-:Y:S05]  /*3a60*/  BSYNC B1 ;  /* 0x0000000000017941 */ /* 0x000fea0003800000 */
.L_x_49:
        /* <DEDUP_REMOVED lines=12> */
.L_x_52:
[----:B------:R-:W-:Y:S05]  /*3b30*/  BSYNC B1 ;  /* 0x0000000000017941 */ /* 0x000fea0003800000 */
.L_x_51:
        /* <DEDUP_REMOVED lines=12> */
.L_x_54:
[----:B------:R-:W-:Y:S05]  /*3c00*/  BSYNC B1 ;  /* 0x0000000000017941 */ /* 0x000fea0003800000 */
.L_x_53:
        /* <DEDUP_REMOVED lines=12> */
.L_x_56:
[----:B------:R-:W-:Y:S05]  /*3cd0*/  BSYNC B1 ;  /* 0x0000000000017941 */ /* 0x000fea0003800000 */
.L_x_55:
        /* <DEDUP_REMOVED lines=12> */
.L_x_58:
[----:B------:R-:W-:Y:S05]  /*3da0*/  BSYNC B1 ;  /* 0x0000000000017941 */ /* 0x000fea0003800000 */
.L_x_57:
        /* <DEDUP_REMOVED lines=12> */
.L_x_60:
[----:B------:R-:W-:Y:S05]  /*3e70*/  BSYNC B1 ;  /* 0x0000000000017941 */ /* 0x000fea0003800000 */
.L_x_59:
        /* <DEDUP_REMOVED lines=12> */
.L_x_62:
[----:B------:R-:W-:Y:S05]  /*3f40*/  BSYNC B1 ;  /* 0x0000000000017941 */ /* 0x000fea0003800000 */
.L_x_61:
        /* <DEDUP_REMOVED lines=12> */
.L_x_64:
[----:B------:R-:W-:Y:S05]  /*4010*/  BSYNC B1 ;  /* 0x0000000000017941 */ /* 0x000fea0003800000 */
.L_x_63:
        /* <DEDUP_REMOVED lines=12> */
.L_x_66:
[----:B------:R-:W-:Y:S05]  /*40e0*/  BSYNC B1 ;  /* 0x0000000000017941 */ /* 0x000fea0003800000 */
.L_x_65:
        /* <DEDUP_REMOVED lines=12> */
.L_x_68:
[----:B------:R-:W-:Y:S05]  /*41b0*/  BSYNC B1 ;  /* 0x0000000000017941 */ /* 0x000fea0003800000 */
.L_x_67:
        /* <DEDUP_REMOVED lines=12> */
.L_x_70:
[----:B------:R-:W-:Y:S05]  /*4280*/  BSYNC B1 ;  /* 0x0000000000017941 */ /* 0x000fea0003800000 */
.L_x_69:
        /* <DEDUP_REMOVED lines=12> */
.L_x_72:
[----:B------:R-:W-:Y:S05]  /*4350*/  BSYNC B1 ;  /* 0x0000000000017941 */ /* 0x000fea0003800000 */
.L_x_71:
        /* <DEDUP_REMOVED lines=12> */
.L_x_74:
[----:B------:R-:W-:Y:S05]  /*4420*/  BSYNC B1 ;  /* 0x0000000000017941 */ /* 0x000fea0003800000 */
.L_x_73:
        /* <DEDUP_REMOVED lines=12> */
.L_x_76:
[----:B------:R-:W-:Y:S05]  /*44f0*/  BSYNC B1 ;  /* 0x0000000000017941 */ /* 0x000fea0003800000 */
.L_x_75:
        /* <DEDUP_REMOVED lines=12> */
.L_x_78:
[----:B------:R-:W-:Y:S05]  /*45c0*/  BSYNC B1 ;  /* 0x0000000000017941 */ /* 0x000fea0003800000 */
.L_x_77:
        /* <DEDUP_REMOVED lines=12> */
.L_x_80:
[----:B------:R-:W-:Y:S05]  /*4690*/  BSYNC B1 ;  /* 0x0000000000017941 */ /* 0x000fea0003800000 */
.L_x_79:
        /* <DEDUP_REMOVED lines=12> */
.L_x_82:
[----:B------:R-:W-:Y:S05]  /*4760*/  BSYNC B1 ;  /* 0x0000000000017941 */ /* 0x000fea0003800000 */
.L_x_81:
        /* <DEDUP_REMOVED lines=12> */
.L_x_84:
[----:B------:R-:W-:Y:S05]  /*4830*/  BSYNC B1 ;  /* 0x0000000000017941 */ /* 0x000fea0003800000 */
.L_x_83:
        /* <DEDUP_REMOVED lines=12> */
.L_x_86:
[----:B------:R-:W-:Y:S05]  /*4900*/  BSYNC B1 ;  /* 0x0000000000017941 */ /* 0x000fea0003800000 */
.L_x_85:
        /* <DEDUP_REMOVED lines=12> */
.L_x_88:
[----:B------:R-:W-:Y:S05]  /*49d0*/  BSYNC B1 ;  /* 0x0000000000017941 */ /* 0x000fea0003800000 */
.L_x_87:
        /* <DEDUP_REMOVED lines=12> */
.L_x_90:
[----:B------:R-:W-:Y:S05]  /*4aa0*/  BSYNC B1 ;  /* 0x0000000000017941 */ /* 0x000fea0003800000 */
.L_x_89:
        /* <DEDUP_REMOVED lines=12> */
.L_x_92:
[----:B------:R-:W-:Y:S05]  /*4b70*/  BSYNC B1 ;  /* 0x0000000000017941 */ /* 0x000fea0003800000 */
.L_x_91:
        /* <DEDUP_REMOVED lines=12> */
.L_x_94:
[----:B------:R-:W-:Y:S05]  /*4c40*/  BSYNC B1 ;  /* 0x0000000000017941 */ /* 0x000fea0003800000 */
.L_x_93:
        /* <DEDUP_REMOVED lines=12> */
.L_x_96:
[----:B------:R-:W-:Y:S05]  /*4d10*/  BSYNC B1 ;  /* 0x0000000000017941 */ /* 0x000fea0003800000 */
.L_x_95:
        /* <DEDUP_REMOVED lines=12> */
.L_x_98:
[----:B------:R-:W-:Y:S05]  /*4de0*/  BSYNC B1 ;  /* 0x0000000000017941 */ /* 0x000fea0003800000 */
.L_x_97:
        /* <DEDUP_REMOVED lines=12> */
.L_x_100:
[----:B------:R-:W-:Y:S05]  /*4eb0*/  BSYNC B1 ;  /* 0x0000000000017941 */ /* 0x000fea0003800000 */
.L_x_99:
        /* <DEDUP_REMOVED lines=12> */
.L_x_102:
[----:B------:R-:W-:Y:S05]  /*4f80*/  BSYNC B1 ;  /* 0x0000000000017941 */ /* 0x000fea0003800000 */
.L_x_101:
        /* <DEDUP_REMOVED lines=12> */
.L_x_104:
[----:B------:R-:W-:Y:S05]  /*5050*/  BSYNC B1 ;  /* 0x0000000000017941 */ /* 0x000fea0003800000 */
.L_x_103:
        /* <DEDUP_REMOVED lines=12> */
.L_x_106:
[----:B------:R-:W-:Y:S05]  /*5120*/  BSYNC B1 ;  /* 0x0000000000017941 */ /* 0x000fea0003800000 */
.L_x_105:
        /* <DEDUP_REMOVED lines=12> */
.L_x_108:
[----:B------:R-:W-:Y:S05]  /*51f0*/  BSYNC B1 ;  /* 0x0000000000017941 */ /* 0x000fea0003800000 */
.L_x_107:
        /* <DEDUP_REMOVED lines=12> */
.L_x_110:
[----:B------:R-:W-:Y:S05]  /*52c0*/  BSYNC B1 ;  /* 0x0000000000017941 */ /* 0x000fea0003800000 */
.L_x_109:
        /* <DEDUP_REMOVED lines=12> */
.L_x_112:
[----:B------:R-:W-:Y:S05]  /*5390*/  BSYNC B1 ;  /* 0x0000000000017941 */ /* 0x000fea0003800000 */
.L_x_111:
        /* <DEDUP_REMOVED lines=12> */
.L_x_114:
[----:B------:R-:W-:Y:S05]  /*5460*/  BSYNC B1 ;  /* 0x0000000000017941 */ /* 0x000fea0003800000 */
.L_x_113:
        /* <DEDUP_REMOVED lines=12> */
.L_x_116:
[----:B------:R-:W-:Y:S05]  /*5530*/  BSYNC B1 ;  /* 0x0000000000017941 */ /* 0x000fea0003800000 */
.L_x_115:
        /* <DEDUP_REMOVED lines=12> */
.L_x_118:
[----:B------:R-:W-:Y:S05]  /*5600*/  BSYNC B1 ;  /* 0x0000000000017941 */ /* 0x000fea0003800000 */
.L_x_117:
        /* <DEDUP_REMOVED lines=12> */
.L_x_120:
[----:B------:R-:W-:Y:S05]  /*56d0*/  BSYNC B1 ;  /* 0x0000000000017941 */ /* 0x000fea0003800000 */
.L_x_119:
        /* <DEDUP_REMOVED lines=12> */
.L_x_122:
[----:B------:R-:W-:Y:S05]  /*57a0*/  BSYNC B1 ;  /* 0x0000000000017941 */ /* 0x000fea0003800000 */
.L_x_121:
        /* <DEDUP_REMOVED lines=12> */
.L_x_124:
[----:B------:R-:W-:Y:S05]  /*5870*/  BSYNC B1 ;  /* 0x0000000000017941 */ /* 0x000fea0003800000 */
.L_x_123:
        /* <DEDUP_REMOVED lines=12> */
.L_x_126:
[----:B------:R-:W-:Y:S05]  /*5940*/  BSYNC B1 ;  /* 0x0000000000017941 */ /* 0x000fea0003800000 */
.L_x_125:
        /* <DEDUP_REMOVED lines=12> */
.L_x_128:
[----:B------:R-:W-:Y:S05]  /*5a10*/  BSYNC B1 ;  /* 0x0000000000017941 */ /* 0x000fea0003800000 */
.L_x_127:
        /* <DEDUP_REMOVED lines=12> */
.L_x_130:
[----:B------:R-:W-:Y:S05]  /*5ae0*/  BSYNC B1 ;  /* 0x0000000000017941 */ /* 0x000fea0003800000 */
.L_x_129:
        /* <DEDUP_REMOVED lines=12> */
.L_x_132:
[----:B------:R-:W-:Y:S05]  /*5bb0*/  BSYNC B1 ;  /* 0x0000000000017941 */ /* 0x000fea0003800000 */
.L_x_131:
        /* <DEDUP_REMOVED lines=12> */
.L_x_134:
[----:B------:R-:W-:Y:S05]  /*5c80*/  BSYNC B1 ;  /* 0x0000000000017941 */ /* 0x000fea0003800000 */
.L_x_133:
        /* <DEDUP_REMOVED lines=12> */
.L_x_136:
[----:B------:R-:W-:Y:S05]  /*5d50*/  BSYNC B1 ;  /* 0x0000000000017941 */ /* 0x000fea0003800000 */
.L_x_135:
        /* <DEDUP_REMOVED lines=12> */
.L_x_138:
[----:B------:R-:W-:Y:S05]  /*5e20*/  BSYNC B1 ;  /* 0x0000000000017941 */ /* 0x000fea0003800000 */
.L_x_137:
        /* <DEDUP_REMOVED lines=12> */
.L_x_140:
[----:B------:R-:W-:Y:S05]  /*5ef0*/  BSYNC B1 ;  /* 0x0000000000017941 */ /* 0x000fea0003800000 */
.L_x_139:
        /* <DEDUP_REMOVED lines=12> */
.L_x_142:
[----:B------:R-:W-:Y:S05]  /*5fc0*/  BSYNC B1 ;  /* 0x0000000000017941 */ /* 0x000fea0003800000 */
.L_x_141:
        /* <DEDUP_REMOVED lines=12> */
.L_x_144:
[----:B------:R-:W-:Y:S05]  /*6090*/  BSYNC B1 ;  /* 0x0000000000017941 */ /* 0x000fea0003800000 */
.L_x_143:
        /* <DEDUP_REMOVED lines=12> */
.L_x_146:
[----:B------:R-:W-:Y:S05]  /*6160*/  BSYNC B1 ;  /* 0x0000000000017941 */ /* 0x000fea0003800000 */
.L_x_145:
        /* <DEDUP_REMOVED lines=12> */
.L_x_148:
[----:B------:R-:W-:Y:S05]  /*6230*/  BSYNC B1 ;  /* 0x0000000000017941 */ /* 0x000fea0003800000 */
.L_x_147:
        /* <DEDUP_REMOVED lines=12> */
.L_x_150:
[----:B------:R-:W-:Y:S05]  /*6300*/  BSYNC B1 ;  /* 0x0000000000017941 */ /* 0x000fea0003800000 */
.L_x_149:
        /* <DEDUP_REMOVED lines=12> */
.L_x_152:
[----:B------:R-:W-:Y:S05]  /*63d0*/  BSYNC B1 ;  /* 0x0000000000017941 */ /* 0x000fea0003800000 */
.L_x_151:
        /* <DEDUP_REMOVED lines=12> */
.L_x_154:
[----:B------:R-:W-:Y:S05]  /*64a0*/  BSYNC B1 ;  /* 0x0000000000017941 */ /* 0x000fea0003800000 */
.L_x_153:
        /* <DEDUP_REMOVED lines=12> */
.L_x_156:
[----:B------:R-:W-:Y:S05]  /*6570*/  BSYNC B1 ;  /* 0x0000000000017941 */ /* 0x000fea0003800000 */
.L_x_155:
        /* <DEDUP_REMOVED lines=12> */
.L_x_158:
[----:B------:R-:W-:Y:S05]  /*6640*/  BSYNC B1 ;  /* 0x0000000000017941 */ /* 0x000fea0003800000 */
.L_x_157:
[----:B-----5:R-:W-:Y:S01]  /*6650*/  LOP3.LUT R26, R26, 0xff, RZ, 0xc0, !PT ;  /* 0x000000ff1a1a7812 */ /* 0x020fe200078ec0ff */
[----:B------:R-:W-:Y:S01]  /*6660*/  BSSY B1, `(.L_x_159) ;  /* 0x000000b000017945 */ /* 0x000fe20003800000 */
[----:B------:R-:W-:Y:S02]  /*6670*/  ISETP.LT.OR P0, PT, R6, 0x7a, !P0 ;  /* 0x0000007a0600780c */ /* 0x000fe40004701670 */
[----:B------:R-:W-:-:S05]  /*6680*/  F2FP.F16.E5M2.UNPACK_B R26, R26 ;  /* 0x0000001aff1a723e */ /* 0x000fca00020004ff */
[----:B----4-:R-:W-:-:S05]  /*6690*/  HADD2.F32 R27, -RZ, R26.H0_H0 ;  /* 0x2000001aff1b7230 */ /* 0x010fca0000004100 */
[----:B------:R-:W-:-:S04]  /*66a0*/  FMUL R26, R27, R12 ;  /* 0x0000000c1b1a7220 */ /* 0x000fc80000400000 */
[----:B------:R-:W-:Y:S01]  /*66b0*/  FFMA R26, R21, R10, R26 ;  /* 0x0000000a151a7223 */ /* 0x000fe2000000001a */
[----:B------:R-:W-:-:S04]  /*66c0*/  PRMT R21, RZ, 0x7610, R21 ;  /* 0x00007610ff157816 */ /* 0x000fc80000000015 */
[----:B------:R-:W-:-:S05]  /*66d0*/  F2FP.SATFINITE.E5M2.F32.PACK_AB_MERGE_C R27, RZ, R26, RZ ;  /* 0x0000001aff1b723e */ /* 0x000fca00048060ff */
[----:B------:R4:W-:Y:S01]  /*66e0*/  @!P4 STG.E.U8 desc[UR14][R18.64+0x78], R27 ;  /* 0x0000781b1200c986 */ /* 0x0009e2000c10110e */
[----:B------:R-:W-:Y:S05]  /*66f0*/  @P0 BRA `(.L_x_160) ;  /* 0x0000000000040947 */ /* 0x000fea0003800000 */
[----:B------:R0:W5:Y:S02]  /*6700*/  LDG.E.U8 R21, desc[UR14][R4.64+0x79] ;  /* 0x0000790e04157981 */ /* 0x000164000c1e1100 */
.L_x_160:
[----:B------:R-:W-:Y:S05]  /*6710*/  BSYNC B1 ;  /* 0x0000000000017941 */ /* 0x000fea0003800000 */
.L_x_159:
[----:B-----5:R-:W-:Y:S01]  /*6720*/  LOP3.LUT R21, R21, 0xff, RZ, 0xc0, !PT ;  /* 0x000000ff15157812 */ /* 0x020fe200078ec0ff */
[----:B------:R-:W-:Y:S01]  /*6730*/  BSSY B1, `(.L_x_161) ;  /* 0x000000b000017945 */ /* 0x000fe20003800000 */
[----:B------:R-:W-:Y:S02]  /*6740*/  ISETP.LT.OR P3, PT, R6, 0x79, !P1 ;  /* 0x000000790600780c */ /* 0x000fe40004f61670 */
[----:B------:R-:W-:Y:S02]  /*6750*/  F2FP.F16.E5M2.UNPACK_B R21, R21 ;  /* 0x00000015ff15723e */ /* 0x000fe400020004ff */
[----:B0-2---:R-:W-:-:S03]  /*6760*/  PRMT R4, RZ, 0x7610, R4 ;  /* 0x00007610ff047816 */ /* 0x005fc60000000004 */
[----:B------:R-:W-:-:S05]  /*6770*/  HADD2.F32 R21, -RZ, R21.H0_H0 ;  /* 0x20000015ff157230 */ /* 0x000fca0000004100 */
[----:B------:R-:W-:-:S04]  /*6780*/  FMUL R21, R21, R12 ;  /* 0x0000000c15157220 */ /* 0x000fc80000400000 */
[----:B------:R-:W-:-:S05]  /*6790*/  FFMA R21, R20, R10, R21 ;  /* 0x0000000a14157223 */ /* 0x000fca0000000015 */
[----:B------:R-:W-:-:S05]  /*67a0*/  F2FP.SATFINITE.E5M2.F32.PACK_AB_MERGE_C R21, RZ, R21, RZ ;  /* 0x00000015ff15723e */ /* 0x000fca00048060ff */
[----:B------:R0:W-:Y:S01]  /*67b0*/  @!P0 STG.E.U8 desc[UR14][R18.64+0x79], R21 ;  /* 0x0000791512008986 */ /* 0x0001e2000c10110e */
[----:B------:R-:W-:Y:S05]  /*67c0*/  @P3 BRA `(.L_x_162) ;  /* 0x0000000000043947 */ /* 0x000fea0003800000 */
[----:B------:R2:W5:Y:S02]  /*67d0*/  LDG.E.U8 R4, desc[UR14][R24.64+0x78] ;  /* 0x0000780e18047981 */ /* 0x000564000c1e1100 */
.L_x_162:
[----:B------:R-:W-:Y:S05]  /*67e0*/  BSYNC B1 ;  /* 0x0000000000017941 */ /* 0x000fea0003800000 */
.L_x_161:
        /* <DEDUP_REMOVED lines=12> */
.L_x_164:
[----:B------:R-:W-:Y:S05]  /*68b0*/  BSYNC B1 ;  /* 0x0000000000017941 */ /* 0x000fea0003800000 */
.L_x_163:
[----:B------:R-:W-:Y:S05]  /*68c0*/  @P1 BRA `(.L_x_165) ;  /* 0x0000001000281947 */ /* 0x000fea0003800000 */
[----:B-----5:R-:W-:-:S04]  /*68d0*/  LOP3.LUT R4, R4, 0xff, RZ, 0xc0, !PT ;  /* 0x000000ff04047812 */ /* 0x020fc800078ec0ff */
[----:B------:R-:W-:-:S05]  /*68e0*/  F2FP.F16.E5M2.UNPACK_B R4, R4 ;  /* 0x00000004ff04723e */ /* 0x000fca00020004ff */
[----:B0-----:R-:W-:-:S05]  /*68f0*/  HADD2.F32 R5, -RZ, R4.H0_H0 ;  /* 0x20000004ff057230 */ /* 0x001fca0000004100 */
[----:B------:R-:W-:-:S04]  /*6900*/  FMUL R5, R5, R12 ;  /* 0x0000000c05057220 */ /* 0x000fc80000400000 */
[----:B------:R-:W-:-:S05]  /*6910*/  FFMA R5, R22, R10, R5 ;  /* 0x0000000a16057223 */ /* 0x000fca0000000005 */
[----:B------:R-:W-:-:S05]  /*6920*/  F2FP.SATFINITE.E5M2.F32.PACK_AB_MERGE_C R5, RZ, R5, RZ ;  /* 0x00000005ff05723e */ /* 0x000fca00048060ff */
[----:B------:R0:W-:Y:S01]  /*6930*/  STG.E.U8 desc[UR14][R16.64+0x79], R5 ;  /* 0x0000790510007986 */ /* 0x0001e2000c10110e */
[----:B------:R-:W-:Y:S05]  /*6940*/  BRA `(.L_x_165) ;  /* 0x0000001000087947 */ /* 0x000fea0003800000 */
.L_x_36:
[----:B------:R-:W-:Y:S01]  /*6950*/  ISETP.GE.AND P1, PT, R30, 0x1, PT ;  /* 0x000000011e00780c */ /* 0x000fe20003f26270 */
[-C--:B------:R-:W-:Y:S01]  /*6960*/  FMUL R149, R149, R10.reuse ;  /* 0x0000000a95957220 */ /* 0x080fe20000400000 */
[-C--:B------:R-:W-:Y:S01]  /*6970*/  FMUL R144, R144, R10.reuse ;  /* 0x0000000a90907220 */ /* 0x080fe20000400000 */
[----:B------:R-:W-:Y:S01]  /*6980*/  ISETP.GE.AND P0, PT, R30, 0x9, PT ;  /* 0x000000091e00780c */ /* 0x000fe20003f06270 */
[-C--:B------:R-:W-:Y:S01]  /*6990*/  FMUL R147, R147, R10.reuse ;  /* 0x0000000a93937220 */ /* 0x080fe20000400000 */
[----:B------:R-:W-:Y:S01]  /*69a0*/  ISETP.LT.OR P4, PT, R6, 0x1, !P1 ;  /* 0x000000010600780c */ /* 0x000fe20004f81670 */
[-C--:B------:R-:W-:Y:S01]  /*69b0*/  FMUL R142, R142, R10.reuse ;  /* 0x0000000a8e8e7220 */ /* 0x080fe20000400000 */
[----:B------:R-:W-:Y:S01]  /*69c0*/  ISETP.LT.OR P5, PT, R6, 0x2, !P1 ;  /* 0x000000020600780c */ /* 0x000fe20004fa1670 */
[-C--:B------:R-:W-:Y:S01]  /*69d0*/  FMUL R145, R145, R10.reuse ;  /* 0x0000000a91917220 */ /* 0x080fe20000400000 */
[----:B------:R-:W-:Y:S01]  /*69e0*/  F2FP.SATFINITE.E5M2.F32.PACK_AB_MERGE_C R149, RZ, R149, RZ ;  /* 0x00000095ff95723e */ /* 0x000fe200048060ff */
[----:B------:R-:W-:Y:S01]  /*69f0*/  FMUL R140, R140, R10 ;  /* 0x0000000a8c8c7220 */ /* 0x000fe20000400000 */
[----:B------:R-:W-:Y:S01]  /*6a00*/  F2FP.SATFINITE.E5M2.F32.PACK_AB_MERGE_C R5, RZ, R144, RZ ;  /* 0x00000090ff05723e */ /* 0x000fe200048060ff */
[-C--:B------:R-:W-:Y:S01]  /*6a10*/  FMUL R143, R143, R10.reuse ;  /* 0x0000000a8f8f7220 */ /* 0x080fe20000400000 */
[----:B------:R-:W-:Y:S01]  /*6a20*/  ISETP.LT.OR P3, PT, R6, 0x1, !P0 ;  /* 0x000000010600780c */ /* 0x000fe20004761670 */
[-C--:B------:R-:W-:Y:S01]  /*6a30*/  FMUL R138, R138, R10.reuse ;  /* 0x0000000a8a8a7220 */ /* 0x080fe20000400000 */
[C---:B------:R-:W-:Y:S01]  /*6a40*/  ISETP.LT.OR P6, PT, R6.reuse, 0xa, !P1 ;  /* 0x0000000a0600780c */ /* 0x040fe20004fc1670 */
[-C--:B------:R-:W-:Y:S01]  /*6a50*/  FMUL R141, R141, R10.reuse ;  /* 0x0000000a8d8d7220 */ /* 0x080fe20000400000 */
[----:B------:R-:W-:Y:S01]  /*6a60*/  F2FP.SATFINITE.E5M2.F32.PACK_AB_MERGE_C R147, RZ, R147, RZ ;  /* 0x00000093ff93723e */ /* 0x000fe200048060ff */
[----:B------:R-:W-:Y:S01]  /*6a70*/  @!P4 STG.E.U8 desc[UR14][R18.64], R149 ;  /* 0x000000951200c986 */ /* 0x000fe2000c10110e */
[----:B------:R-:W-:Y:S01]  /*6a80*/  ISETP.LT.OR P4, PT, R6, 0x2, !P0 ;  /* 0x000000020600780c */ /* 0x000fe20004781670 */
[----:B------:R-:W-:Y:S01]  /*6a90*/  FMUL R136, R136, R10 ;  /* 0x0000000a88887220 */ /* 0x000fe20000400000 */
[----:B------:R-:W-:Y:S01]  /*6aa0*/  F2FP.SATFINITE.E5M2.F32.PACK_AB_MERGE_C R25, RZ, R142, RZ ;  /* 0x0000008eff19723e */ /* 0x000fe200048060ff */
[----:B------:R0:W-:Y:S01]  /*6ab0*/  @!P5 STG.E.U8 desc[UR14][R18.64+0x1], R5 ;  /* 0x000001051200d986 */ /* 0x0001e2000c10110e */
[C---:B------:R-:W-:Y:S01]  /*6ac0*/  ISETP.LT.OR P5, PT, R6.reuse, 0x9, !P1 ;  /* 0x000000090600780c */ /* 0x040fe20004fa1670 */
[-C--:B------:R-:W-:Y:S01]  /*6ad0*/  FMUL R139, R139, R10.reuse ;  /* 0x0000000a8b8b7220 */ /* 0x080fe20000400000 */
[----:B------:R-:W-:Y:S01]  /*6ae0*/  F2FP.SATFINITE.E5M2.F32.PACK_AB_MERGE_C R145, RZ, R145, RZ ;  /* 0x00000091ff91723e */ /* 0x000fe200048060ff */
[----:B------:R-:W-:Y:S01]  /*6af0*/  @!P3 STG.E.U8 desc[UR14][R16.64], R147 ;  /* 0x000000931000b986 */ /* 0x000fe2000c10110e */
[----:B------:R-:W-:Y:S01]  /*6b00*/  ISETP.LT.OR P3, PT, R6, 0x9, !P0 ;  /* 0x000000090600780c */ /* 0x000fe20004761670 */
[-C--:B------:R-:W-:Y:S01]  /*6b10*/  FMUL R134, R134, R10.reuse ;  /* 0x0000000a86867220 */ /* 0x080fe20000400000 */
[----:B------:R-:W-:Y:S01]  /*6b20*/  F2FP.SATFINITE.E5M2.F32.PACK_AB_MERGE_C R143, RZ, R143, RZ ;  /* 0x0000008fff8f723e */ /* 0x000fe200048060ff */
[-C--:B------:R-:W-:Y:S01]  /*6b30*/  FMUL R137, R137, R10.reuse ;  /* 0x0000000a89897220 */ /* 0x080fe20000400000 */
[----:B------:R-:W-:Y:S01]  /*6b40*/  F2FP.SATFINITE.E5M2.F32.PACK_AB_MERGE_C R141, RZ, R141, RZ ;  /* 0x0000008dff8d723e */ /* 0x000fe200048060ff */
[----:B------:R1:W-:Y:S01]  /*6b50*/  @!P4 STG.E.U8 desc[UR14][R16.64+0x1], R25 ;  /* 0x000001191000c986 */ /* 0x0003e2000c10110e */
[----:B------:R-:W-:Y:S01]  /*6b60*/  ISETP.LT.OR P4, PT, R6, 0xa, !P0 ;  /* 0x0000000a0600780c */ /* 0x000fe20004781670 */
[----:B------:R-:W-:Y:S01]  /*6b70*/  FMUL R132, R132, R10 ;  /* 0x0000000a84847220 */ /* 0x000fe20000400000 */
[----:B0-----:R-:W-:Y:S01]  /*6b80*/  F2FP.SATFINITE.E5M2.F32.PACK_AB_MERGE_C R5, RZ, R140, RZ ;  /* 0x0000008cff05723e */ /* 0x001fe200048060ff */
[----:B------:R-:W-:Y:S01]  /*6b90*/  @!P5 STG.E.U8 desc[UR14][R18.64+0x8], R145 ;  /* 0x000008911200d986 */ /* 0x000fe2000c10110e */
[C---:B------:R-:W-:Y:S01]  /*6ba0*/  ISETP.LT.OR P5, PT, R6.reuse, 0x11, !P1 ;  /* 0x000000110600780c */ /* 0x040fe20004fa1670 */
[-C--:B------:R-:W-:Y:S01]  /*6bb0*/  FMUL R135, R135, R10.reuse ;  /* 0x0000000a87877220 */ /* 0x080fe20000400000 */
[----:B------:R-:W-:Y:S01]  /*6bc0*/  F2FP.SATFINITE.E5M2.F32.PACK_AB_MERGE_C R139, RZ, R139, RZ ;  /* 0x0000008bff8b723e */ /* 0x000fe200048060ff */
[----:B------:R0:W-:Y:S01]  /*6bd0*/  @!P6 STG.E.U8 desc[UR14][R18.64+0x9], R5 ;  /* 0x000009051200e986 */ /* 0x0001e2000c10110e */
[----:B------:R-:W-:Y:S01]  /*6be0*/  ISETP.LT.OR P6, PT, R6, 0x12, !P1 ;  /* 0x000000120600780c */ /* 0x000fe20004fc1670 */
[----:B------:R-:W-:Y:S01]  /*6bf0*/  FMUL R130, R130, R10 ;  /* 0x0000000a82827220 */ /* 0x000fe20000400000 */
[----:B------:R-:W-:Y:S01]  /*6c00*/  F2FP.SATFINITE.E5M2.F32.PACK_AB_MERGE_C R137, RZ, R137, RZ ;  /* 0x00000089ff89723e */ /* 0x000fe200048060ff */
[----:B------:R-:W-:Y:S01]  /*6c10*/  @!P3 STG.E.U8 desc[UR14][R16.64+0x8], R143 ;  /* 0x0000088f1000b986 */ /* 0x000fe2000c10110e */
[----:B-1----:R-:W-:Y:S01]  /*6c20*/  F2FP.SATFINITE.E5M2.F32.PACK_AB_MERGE_C R25, RZ, R138, RZ ;  /* 0x0000008aff19723e */ /* 0x002fe200048060ff */
[-C--:B------:R-:W-:Y:S01]  /*6c30*/  FMUL R133, R133, R10.reuse ;  /* 0x0000000a85857220 */ /* 0x080fe20000400000 */
[----:B------:R-:W-:Y:S01]  /*6c40*/  ISETP.LT.OR P3, PT, R6, 0x11, !P0 ;  /* 0x000000110600780c */ /* 0x000fe20004761670 */
[-C--:B------:R-:W-:Y:S01]  /*6c50*/  FMUL R128, R128, R10.reuse ;  /* 0x0000000a80807220 */ /* 0x080fe20000400000 */
[----:B------:R-:W-:Y:S01]  /*6c60*/  F2FP.SATFINITE.E5M2.F32.PACK_AB_MERGE_C R135, RZ, R135, RZ ;  /* 0x00000087ff87723e */ /* 0x000fe200048060ff */
[----:B------:R1:W-:Y:S01]  /*6c70*/  @!P4 STG.E.U8 desc[UR14][R16.64+0x9], R25 ;  /* 0x000009191000c986 */ /* 0x0003e2000c10110e */
[C---:B------:R-:W-:Y:S01]  /*6c80*/  ISETP.LT.OR P4, PT, R6.reuse, 0x12, !P0 ;  /* 0x000000120600780c */ /* 0x040fe20004781670 */
[----:B------:R-:W-:Y:S01]  /*6c90*/  FMUL R131, R131, R10 ;  /* 0x0000000a83837220 */ /* 0x000fe20000400000 */
[----:B0-----:R-:W-:Y:S01]  /*6ca0*/  F2FP.SATFINITE.E5M2.F32.PACK_AB_MERGE_C R5, RZ, R136, RZ ;  /* 0x00000088ff05723e */ /* 0x001fe200048060ff */
[----:B------:R-:W-:Y:S01]  /*6cb0*/  @!P5 STG.E.U8 desc[UR14][R18.64+0x10], R141 ;  /* 0x0000108d1200d986 */ /* 0x000fe2000c10110e */
[----:B------:R-:W-:Y:S01]  /*6cc0*/  ISETP.LT.OR P5, PT, R6, 0x19, !P1 ;  /* 0x000000190600780c */ /* 0x000fe20004fa1670 */
[-C--:B------:R-:W-:Y:S01]  /*6cd0*/  FMUL R126, R126, R10.reuse ;  /* 0x0000000a7e7e7220 */ /* 0x080fe20000400000 */
[----:B------:R-:W-:Y:S01]  /*6ce0*/  F2FP.SATFINITE.E5M2.F32.PACK_AB_MERGE_C R133, RZ, R133, RZ ;  /* 0x00000085ff85723e */ /* 0x000fe200048060ff */
[----:B------:R0:W-:Y:S01]  /*6cf0*/  @!P6 STG.E.U8 desc[UR14][R18.64+0x11], R5 ;  /* 0x000011051200e986 */ /* 0x0001e2000c10110e */
[----:B------:R-:W-:Y:S01]  /*6d00*/  ISETP.LT.OR P6, PT, R6, 0x1a, !P1 ;  /* 0x0000001a0600780c */ /* 0x000fe20004fc1670 */
[-C--:B------:R-:W-:Y:S01]  /*6d10*/  FMUL R129, R129, R10.reuse ;  /* 0x0000000a81817220 */ /* 0x080fe20000400000 */
[----:B------:R-:W-:Y:S01]  /*6d20*/  FMUL R124, R124, R10 ;  /* 0x0000000a7c7c7220 */ /* 0x000fe20000400000 */
[----:B-1----:R-:W-:Y:S01]  /*6d30*/  F2FP.SATFINITE.E5M2.F32.PACK_AB_MERGE_C R25, RZ, R134, RZ ;  /* 0x00000086ff19723e */ /* 0x002fe200048060ff */
[----:B------:R-:W-:Y:S01]  /*6d40*/  @!P3 STG.E.U8 desc[UR14][R16.64+0x10], R139 ;  /* 0x0000108b1000b986 */ /* 0x000fe2000c10110e */
[C---:B------:R-:W-:Y:S01]  /*6d50*/  ISETP.LT.OR P3, PT, R6.reuse, 0x19, !P0 ;  /* 0x000000190600780c */ /* 0x040fe20004761670 */
        /* <DEDUP_REMOVED lines=37> */
[-C--:B------:R-:W-:Y:S01]  /*6fb0*/  FMUL R112, R112, R10.reuse ;  /* 0x0000000a70707220 */ /* 0x080fe20000400000 */
        /* <DEDUP_REMOVED lines=81> */
[C---:B------:R-:W-:Y:S01]  /*74d0*/  ISETP.LT.OR P6, PT, R6.reuse, 0x52, !P1 ;  /* 0x000000520600780c */ /* 0x040fe20004fc1670 */
        /* <DEDUP_REMOVED lines=22> */
[----:B------:R-:W-:-:S02]  /*7640*/  ISETP.LT.OR P3, PT, R6, 0x59, !P0 ;  /* 0x000000590600780c */ /* 0x000fc40004761670 */
[----:B------:R-:W-:Y:S01]  /*7650*/  F2FP.SATFINITE.E5M2.F32.PACK_AB_MERGE_C R91, RZ, R91, RZ ;  /* 0x0000005bff5b723e */ /* 0x000fe200048060ff */
[----:B------:R1:W-:Y:S01]  /*7660*/  @!P4 STG.E.U8 desc[UR14][R16.64+0x51], R25 ;  /* 0x000051191000c986 */ /* 0x0003e2000c10110e */
[C---:B------:R-:W-:Y:S02]  /*7670*/  ISETP.LT.OR P4, PT, R6.reuse, 0x5a, !P0 ;  /* 0x0000005a0600780c */ /* 0x040fe40004781670 */
[----:B0-----:R-:W-:Y:S01]  /*7680*/  F2FP.SATFINITE.E5M2.F32.PACK_AB_MERGE_C R5, RZ, R100, RZ ;  /* 0x00000064ff05723e */ /* 0x001fe200048060ff */
[----:B------:R-:W-:Y:S01]  /*7690*/  @!P5 STG.E.U8 desc[UR14][R18.64+0x58], R105 ;  /* 0x000058691200d986 */ /* 0x000fe2000c10110e */
[C---:B------:R-:W-:Y:S02]  /*76a0*/  ISETP.LT.OR P5, PT, R6.reuse, 0x61, !P1 ;  /* 0x000000610600780c */ /* 0x040fe40004fa1670 */
[----:B------:R-:W-:Y:S01]  /*76b0*/  F2FP.SATFINITE.E5M2.F32.PACK_AB_MERGE_C R21, RZ, R21, RZ ;  /* 0x00000015ff15723e */ /* 0x000fe200048060ff */
[----:B------:R0:W-:Y:S01]  /*76c0*/  @!P6 STG.E.U8 desc[UR14][R18.64+0x59], R5 ;  /* 0x000059051200e986 */ /* 0x0001e2000c10110e */
[----:B------:R-:W-:-:S02]  /*76d0*/  ISETP.LT.OR P6, PT, R6, 0x62, !P1 ;  /* 0x000000620600780c */ /* 0x000fc40004fc1670 */
[----:B------:R-:W-:Y:S01]  /*76e0*/  F2FP.SATFINITE.E5M2.F32.PACK_AB_MERGE_C R23, RZ, R23, RZ ;  /* 0x00000017ff17723e */ /* 0x000fe200048060ff */
[----:B------:R-:W-:Y:S01]  /*76f0*/  @!P3 STG.E.U8 desc[UR14][R16.64+0x58], R103 ;  /* 0x000058671000b986 */ /* 0x000fe2000c10110e */
[----:B-1----:R-:W-:Y:S02]  /*7700*/  F2FP.SATFINITE.E5M2.F32.PACK_AB_MERGE_C R25, RZ, R98, RZ ;  /* 0x00000062ff19723e */ /* 0x002fe400048060ff */
[C---:B------:R-:W-:Y:S02]  /*7710*/  ISETP.LT.OR P3, PT, R6.reuse, 0x61, !P0 ;  /* 0x000000610600780c */ /* 0x040fe40004761670 */
[----:B------:R-:W-:Y:S01]  /*7720*/  F2FP.SATFINITE.E5M2.F32.PACK_AB_MERGE_C R27, RZ, R22, RZ ;  /* 0x00000016ff1b723e */ /* 0x000fe200048060ff */
[----:B------:R1:W-:Y:S01]  /*7730*/  @!P4 STG.E.U8 desc[UR14][R16.64+0x59], R25 ;  /* 0x000059191000c986 */ /* 0x0003e2000c10110e */
[C---:B------:R-:W-:Y:S02]  /*7740*/  ISETP.LT.OR P4, PT, R6.reuse, 0x62, !P0 ;  /* 0x000000620600780c */ /* 0x040fe40004781670 */
[----:B0-----:R-:W-:Y:S01]  /*7750*/  F2FP.SATFINITE.E5M2.F32.PACK_AB_MERGE_C R5, RZ, R96, RZ ;  /* 0x00000060ff05723e */ /* 0x001fe200048060ff */
[----:B------:R-:W-:Y:S01]  /*7760*/  @!P5 STG.E.U8 desc[UR14][R18.64+0x60], R101 ;  /* 0x000060651200d986 */ /* 0x000fe2000c10110e */
[----:B------:R-:W-:-:S03]  /*7770*/  ISETP.LT.OR P5, PT, R6, 0x69, !P1 ;  /* 0x000000690600780c */ /* 0x000fc60004fa1670 */
[----:B------:R0:W-:Y:S01]  /*7780*/  @!P6 STG.E.U8 desc[UR14][R18.64+0x61], R5 ;  /* 0x000061051200e986 */ /* 0x0001e2000c10110e */
[C---:B------:R-:W-:Y:S02]  /*7790*/  ISETP.LT.OR P6, PT, R6.reuse, 0x6a, !P1 ;  /* 0x0000006a0600780c */ /* 0x040fe40004fc1670 */
[----:B-1----:R-:W-:Y:S01]  /*77a0*/  F2FP.SATFINITE.E5M2.F32.PACK_AB_MERGE_C R25, RZ, R94, RZ ;  /* 0x0000005eff19723e */ /* 0x002fe200048060ff */
[----:B------:R-:W-:Y:S01]  /*77b0*/  @!P3 STG.E.U8 desc[UR14][R16.64+0x60], R99 ;  /* 0x000060631000b986 */ /* 0x000fe2000c10110e */
[----:B------:R-:W-:-:S03]  /*77c0*/  ISETP.LT.OR P3, PT, R6, 0x69, !P0 ;  /* 0x000000690600780c */ /* 0x000fc60004761670 */
        /* <DEDUP_REMOVED lines=12> */
[C---:B------:R-:W-:Y:S01]  /*7890*/  ISETP.LT.OR P1, PT, R6.reuse, 0x7a, !P1 ;  /* 0x0000007a0600780c */ /* 0x040fe20004f21670 */
[----:B------:R2:W-:Y:S01]  /*78a0*/  @!P5 STG.E.U8 desc[UR14][R18.64+0x70], R93 ;  /* 0x0000705d1200d986 */ /* 0x0005e2000c10110e */
[C---:B------:R-:W-:Y:S02]  /*78b0*/  ISETP.LT.OR P5, PT, R6.reuse, 0x72, !P0 ;  /* 0x000000720600780c */ /* 0x040fe400047a1670 */
[----:B0-----:R-:W-:Y:S01]  /*78c0*/  F2FP.SATFINITE.E5M2.F32.PACK_AB_MERGE_C R5, RZ, R88, RZ ;  /* 0x00000058ff05723e */ /* 0x001fe200048060ff */
[----:B------:R2:W-:Y:S01]  /*78d0*/  @!P6 STG.E.U8 desc[UR14][R18.64+0x71], R89 ;  /* 0x000071591200e986 */ /* 0x0005e2000c10110e */
[C---:B------:R-:W-:Y:S02]  /*78e0*/  ISETP.LT.OR P6, PT, R6.reuse, 0x79, !P0 ;  /* 0x000000790600780c */ /* 0x040fe400047c1670 */
[----:B------:R-:W-:Y:S01]  /*78f0*/  ISETP.LT.OR P0, PT, R6, 0x7a, !P0 ;  /* 0x0000007a0600780c */ /* 0x000fe20004701670 */
[----:B------:R2:W-:Y:S01]  /*7900*/  @!P3 STG.E.U8 desc[UR14][R16.64+0x70], R91 ;  /* 0x0000705b1000b986 */ /* 0x0005e2000c10110e */
[----:B-1----:R-:W-:-:S05]  /*7910*/  F2FP.SATFINITE.E5M2.F32.PACK_AB_MERGE_C R25, RZ, R20, RZ ;  /* 0x00000014ff19723e */ /* 0x002fca00048060ff */
[----:B------:R2:W-:Y:S04]  /*7920*/  @!P5 STG.E.U8 desc[UR14][R16.64+0x71], R5 ;  /* 0x000071051000d986 */ /* 0x0005e8000c10110e */
[----:B------:R2:W-:Y:S04]  /*7930*/  @!P4 STG.E.U8 desc[UR14][R18.64+0x78], R21 ;  /* 0x000078151200c986 */ /* 0x0005e8000c10110e */
[----:B------:R2:W-:Y:S04]  /*7940*/  @!P1 STG.E.U8 desc[UR14][R18.64+0x79], R25 ;  /* 0x0000791912009986 */ /* 0x0005e8000c10110e */
[----:B------:R2:W-:Y:S04]  /*7950*/  @!P6 STG.E.U8 desc[UR14][R16.64+0x78], R23 ;  /* 0x000078171000e986 */ /* 0x0005e8000c10110e */
[----:B------:R2:W-:Y:S02]  /*7960*/  @!P0 STG.E.U8 desc[UR14][R16.64+0x79], R27 ;  /* 0x0000791b10008986 */ /* 0x0005e4000c10110e */
.L_x_165:
[----:B------:R-:W-:Y:S05]  /*7970*/  BSYNC B0 ;  /* 0x0000000000007941 */ /* 0x000fea0003800000 */
.L_x_35:
[C---:B------:R-:W-:Y:S01]  /*7980*/  LEA R2, P0, R8.reuse, R2, 0x1 ;  /* 0x0000000208027211 */ /* 0x040fe200078008ff */
[----:B------:R-:W-:Y:S01]  /*7990*/  ULDC.64 UR6, c[0x0][0x650] ;  /* 0x0001940000067ab9 */ /* 0x000fe20000000a00 */
[----:B-----5:R-:W-:Y:S01]  /*79a0*/  IMAD.U32 R4, RZ, RZ, UR12 ;  /* 0x0000000cff047e24 */ /* 0x020fe2000f8e00ff */
[----:B0-2---:R-:W-:Y:S01]  /*79b0*/  PRMT R16, RZ, 0x7610, R16 ;  /* 0x00007610ff107816 */ /* 0x005fe20000000010 */
[----:B------:R-:W-:Y:S01]  /*79c0*/  IMAD.MOV.U32 R6, RZ, RZ, -0x1 ;  /* 0xffffffffff067424 */ /* 0x000fe200078e00ff */
[----:B------:R-:W-:Y:S01]  /*79d0*/  LEA.HI.X R3, R8, R3, R0, 0x1, P0 ;  /* 0x0000000308037211 */ /* 0x000fe200000f0c00 */
[----:B------:R0:W-:Y:S01]  /*79e0*/  SYNCS.ARRIVE.TRANS64.A1T0 RZ, [R4+UR22], RZ ;  /* 0x000000ff04ff79a7 */ /* 0x0001e20008100016 */
[----:B------:R-:W-:Y:S01]  /*79f0*/  ISETP.GE.U32.AND P0, PT, R2, UR6, PT ;  /* 0x0000000602007c0c */ /* 0x000fe2000bf06070 */
[----:B------:R-:W-:-:S03]  /*7a00*/  IMAD.MOV.U32 R5, RZ, RZ, -0x1 ;  /* 0xffffffffff057424 */ /* 0x000fc600078e00ff */
[----:B------:R-:W-:Y:S01]  /*7a10*/  ISETP.GE.U32.AND.EX P0, PT, R3, UR7, PT, P0 ;  /* 0x0000000703007c0c */ /* 0x000fe2000bf06100 */
[----:B0-----:R-:W-:-:S12]  /*7a20*/  IMAD.MOV.U32 R4, RZ, RZ, -0x1 ;  /* 0xffffffffff047424 */ /* 0x001fd800078e00ff */
[----:B------:R-:W-:Y:S05]  /*7a30*/  @P0 BRA `(.L_x_166) ;  /* 0x0000000400600947 */ /* 0x000fea0003800000 */
[----:B------:R-:W0:Y:S01]  /*7a40*/  S2R R26, SR_CTAID.X ;  /* 0x00000000001a7919 */ /* 0x000e220000002500 */
[----:B------:R-:W2:Y:S01]  /*7a50*/  LDC.64 R20, c[0x0][0x628] ;  /* 0x00018a00ff147b82 */ /* 0x000ea20000000a00 */
[----:B------:R-:W-:Y:S01]  /*7a60*/  ULDC UR6, c[0x0][0x150] ;  /* 0x0000540000067ab9 */ /* 0x000fe20000000800 */
[----:B-1--4-:R-:W-:Y:S01]  /*7a70*/  IMAD.MOV.U32 R18, RZ, RZ, R2 ;  /* 0x000000ffff127224 */ /* 0x012fe200078e0002 */
[----:B------:R-:W1:Y:S01]  /*7a80*/  S2R R28, SR_CTAID.Y ;  /* 0x00000000001c7919 */ /* 0x000e620000002600 */
[----:B------:R-:W-:-:S04]  /*7a90*/  IMAD.MOV.U32 R19, RZ, RZ, R3 ;  /* 0x000000ffff137224 */ /* 0x000fc800078e0003 */
[----:B------:R-:W4:Y:S08]  /*7aa0*/  LDC R29, c[0x0][0x144] ;  /* 0x00005100ff1d7b82 */ /* 0x000f300000000800 */
[----:B------:R-:W1:Y:S08]  /*7ab0*/  LDC R6, c[0x0][0x630] ;  /* 0x00018c00ff067b82 */ /* 0x000e700000000800 */
[----:B---3--:R-:W3:Y:S01]  /*7ac0*/  LDC.64 R24, c[0x0][0x620] ;  /* 0x00018800ff187b82 */ /* 0x008ee20000000a00 */
[----:B--2---:R-:W-:-:S04]  /*7ad0*/  ISETP.NE.U32.AND P0, PT, R20, RZ, PT ;  /* 0x000000ff1400720c */ /* 0x004fc80003f05070 */
[----:B------:R-:W-:Y:S02]  /*7ae0*/  ISETP.NE.AND.EX P0, PT, R21, RZ, PT, P0 ;  /* 0x000000ff1500720c */ /* 0x000fe40003f05300 */
[----:B0-----:R-:W-:-:S05]  /*7af0*/  I2FP.F32.U32 R4, R26 ;  /* 0x0000001a00047245 */ /* 0x001fca0000201000 */
[----:B------:R-:W-:-:S04]  /*7b00*/  FMUL R4, R4, UR6 ;  /* 0x0000000604047c20 */ /* 0x000fc80008400000 */
[----:B------:R0:W2:Y:S02]  /*7b10*/  F2I.U32.TRUNC.NTZ R27, R4 ;  /* 0x00000004001b7305 */ /* 0x0000a4000020f000 */
[----:B-1--4-:R-:W-:Y:S05]  /*7b20*/  @!P0 BRA `(.L_x_167) ;  /* 0x0000000000288947 */ /* 0x012fea0003800000 */
[----:B------:R-:W1:Y:S02]  /*7b30*/  LDC R5, c[0x0][0x634] ;  /* 0x00018d00ff057b82 */ /* 0x000e640000000800 */
[----:B-1----:R-:W-:-:S05]  /*7b40*/  IADD3 R19, P0, R2, R5, RZ ;  /* 0x0000000502137210 */ /* 0x002fca0007f1e0ff */
[----:B------:R-:W-:-:S04]  /*7b50*/  IMAD.X R23, RZ, RZ, R3, P0 ;  /* 0x000000ffff177224 */ /* 0x000fc800000e0603 */
[----:B0-----:R-:W-:-:S04]  /*7b60*/  IMAD.WIDE.U32 R4, R23, R20, RZ ;  /* 0x0000001417047225 */ /* 0x001fc800078e00ff */
[----:B------:R-:W-:-:S04]  /*7b70*/  IMAD.WIDE.U32 R16, P0, R19, R21, R4 ;  /* 0x0000001513107225 */ /* 0x000fc80007800004 */
[----:B------:R-:W-:-:S04]  /*7b80*/  IMAD.WIDE.U32 R4, R19, R20, RZ ;  /* 0x0000001413047225 */ /* 0x000fc800078e00ff */
[----:B------:R-:W-:Y:S01]  /*7b90*/  IMAD.X R19, RZ, RZ, RZ, P0 ;  /* 0x000000ffff137224 */ /* 0x000fe200000e06ff */
[----:B------:R-:W-:Y:S01]  /*7ba0*/  IADD3 RZ, P0, R5, R16, RZ ;  /* 0x0000001005ff7210 */ /* 0x000fe20007f1e0ff */
[----:B------:R-:W-:-:S04]  /*7bb0*/  IMAD.MOV.U32 R18, RZ, RZ, R17 ;  /* 0x000000ffff127224 */ /* 0x000fc800078e0011 */
[----:B------:R-:W-:-:S08]  /*7bc0*/  IMAD.WIDE.U32.X R18, R23, R21, R18, P0 ;  /* 0x0000001517127225 */ /* 0x000fd000000e0412 */
.L_x_167:
[-CC-:B------:R-:W-:Y:S01]  /*7bd0*/  SHF.R.U64 R22, R18, R6.reuse, R19.reuse ;  /* 0x0000000612167219 */ /* 0x180fe20000001213 */
[----:B------:R-:W1:Y:S01]  /*7be0*/  LDC.64 R32, c[0x0][0x640] ;  /* 0x00019000ff207b82 */ /* 0x000e620000000a00 */
[----:B0-----:R-:W-:Y:S01]  /*7bf0*/  SHF.R.U32.HI R4, RZ, R6, R19 ;  /* 0x00000006ff047219 */ /* 0x001fe20000011613 */
[----:B--2---:R-:W-:Y:S01]  /*7c00*/  IMAD.MOV R27, RZ, RZ, -R27 ;  /* 0x000000ffff1b7224 */ /* 0x004fe200078e0a1b */
[----:B------:R-:W-:Y:S01]  /*7c10*/  IADD3 R17, P0, RZ, -R22, RZ ;  /* 0x80000016ff117210 */ /* 0x000fe20007f1e0ff */
[----:B------:R-:W-:Y:S01]  /*7c20*/  ULDC UR6, c[0x0][0x154] ;  /* 0x0000550000067ab9 */ /* 0x000fe20000000800 */
[----:B------:R-:W-:Y:S02]  /*7c30*/  IMAD.MOV.U32 R19, RZ, RZ, 0x1 ;  /* 0x00000001ff137424 */ /* 0x000fe400078e00ff */
[----:B------:R-:W-:Y:S01]  /*7c40*/  IMAD R27, R29, R27, R26 ;  /* 0x0000001b1d1b7224 */ /* 0x000fe200078e021a */
[----:B------:R-:W0:Y:S01]  /*7c50*/  LDC R16, c[0x0][0x618] ;  /* 0x00018600ff107b82 */ /* 0x000e220000000800 */
[----:B------:R-:W-:-:S04]  /*7c60*/  IMAD.X R5, RZ, RZ, ~R4, P0 ;  /* 0x000000ffff057224 */ /* 0x000fc800000e0e04 */
[-C--:B---3--:R-:W-:Y:S02]  /*7c70*/  IMAD R6, R5, R24.reuse, RZ ;  /* 0x0000001805067224 */ /* 0x088fe400078e02ff */
[C---:B------:R-:W-:Y:S01]  /*7c80*/  IMAD.WIDE.U32 R4, R17.reuse, R24, R2 ;  /* 0x0000001811047225 */ /* 0x040fe200078e0002 */
[----:B------:R-:W2:Y:S03]  /*7c90*/  LDC R18, c[0x0][0x608] ;  /* 0x00018200ff127b82 */ /* 0x000ea60000000800 */
[----:B------:R-:W-:Y:S01]  /*7ca0*/  IMAD R17, R17, R25, R6 ;  /* 0x0000001911117224 */ /* 0x000fe200078e0206 */
[----:B------:R-:W-:-:S03]  /*7cb0*/  I2FP.F32.U32 R6, R28 ;  /* 0x0000001c00067245 */ /* 0x000fc60000201000 */
[----:B------:R-:W-:Y:S01]  /*7cc0*/  IMAD.IADD R5, R5, 0x1, R17 ;  /* 0x0000000105057824 */ /* 0x000fe200078e0211 */
[----:B------:R-:W3:Y:S01]  /*7cd0*/  LDC R30, c[0x0][0x658] ;  /* 0x00019600ff1e7b82 */ /* 0x000ee20000000800 */
[----:B-1----:R-:W-:Y:S01]  /*7ce0*/  ISETP.NE.U32.AND P0, PT, R32, RZ, PT ;  /* 0x000000ff2000720c */ /* 0x002fe20003f05070 */
[----:B------:R-:W-:-:S03]  /*7cf0*/  IMAD.MOV.U32 R17, RZ, RZ, -0x1 ;  /* 0xffffffffff117424 */ /* 0x000fc600078e00ff */
[----:B------:R-:W-:-:S03]  /*7d00*/  ISETP.NE.AND.EX P0, PT, R33, RZ, PT, P0 ;  /* 0x000000ff2100720c */ /* 0x000fc60003f05300 */
[----:B------:R-:W1:Y:S01]  /*7d10*/  LDC R25, c[0x0][0x148] ;  /* 0x00005200ff197b82 */ /* 0x000e620000000800 */
[-CC-:B0-----:R-:W-:Y:S02]  /*7d20*/  SHF.R.U64 R20, R4, R16.reuse, R5.reuse ;  /* 0x0000001004147219 */ /* 0x181fe40000001205 */
[----:B------:R-:W-:Y:S01]  /*7d30*/  SHF.R.U32.HI R5, RZ, R16, R5 ;  /* 0x00000010ff057219 */ /* 0x000fe20000011605 */
[----:B------:R-:W-:-:S04]  /*7d40*/  FMUL R16, R6, UR6 ;  /* 0x0000000606107c20 */ /* 0x000fc80008400000 */
[----:B------:R-:W0:Y:S01]  /*7d50*/  LDC R26, c[0x0][0x600] ;  /* 0x00018000ff1a7b82 */ /* 0x000e220000000800 */
[----:B------:R4:W0:Y:S01]  /*7d60*/  F2I.U32.TRUNC.NTZ R23, R16 ;  /* 0x0000001000177305 */ /* 0x000822000020f000 */
[-CC-:B--2---:R-:W-:Y:S02]  /*7d70*/  SHF.R.U64 R6, R20, R18.reuse, R5.reuse ;  /* 0x0000001214067219 */ /* 0x184fe40000001205 */
[----:B------:R-:W-:-:S04]  /*7d80*/  SHF.R.U32.HI R5, RZ, R18, R5 ;  /* 0x00000012ff057219 */ /* 0x000fc80000011605 */
[----:B------:R-:W2:Y:S01]  /*7d90*/  LDC R31, c[0x0][0x648] ;  /* 0x00019200ff1f7b82 */ /* 0x000ea20000000800 */
[-CC-:B---3--:R-:W-:Y:S02]  /*7da0*/  SHF.R.U64 R24, R6, R30.reuse, R5.reuse ;  /* 0x0000001e06187219 */ /* 0x188fe40000001205 */
[-C--:B------:R-:W-:Y:S02]  /*7db0*/  SHF.L.U32 R17, R17, R30.reuse, RZ ;  /* 0x0000001e11117219 */ /* 0x080fe400000006ff */
[-C--:B------:R-:W-:Y:S01]  /*7dc0*/  SHF.R.U32.HI R5, RZ, R30.reuse, R5 ;  /* 0x0000001eff057219 */ /* 0x080fe20000011605 */
[----:B------:R-:W-:Y:S01]  /*7dd0*/  IMAD.MOV.U32 R4, RZ, RZ, R24 ;  /* 0x000000ffff047224 */ /* 0x000fe200078e0018 */
[----:B------:R-:W-:Y:S01]  /*7de0*/  SHF.L.U32 R30, R19, R30, RZ ;  /* 0x0000001e131e7219 */ /* 0x000fe200000006ff */
[----:B------:R-:W3:Y:S01]  /*7df0*/  LDC R34, c[0x0][0x638] ;  /* 0x00018e00ff227b82 */ /* 0x000ee20000000800 */
[----:B------:R-:W-:-:S07]  /*7e00*/  LOP3.LUT R29, RZ, R17, RZ, 0x33, !PT ;  /* 0x00000011ff1d7212 */ /* 0x000fce00078e33ff */
[----:B------:R-:W0:Y:S01]  /*7e10*/  LDC R35, c[0x0][0x610] ;  /* 0x00018400ff237b82 */ /* 0x000e220000000800 */
        /* <DEDUP_REMOVED lines=11> */
.L_x_168:
[----:B--2---:R-:W-:Y:S01]  /*7ed0*/  SHF.R.U64 R4, R4, R31, R5 ;  /* 0x0000001f04047219 */ /* 0x004fe20000001205 */
[----:B0-----:R-:W-:Y:S01]  /*7ee0*/  VIADD R19, R26, 0xffffffff ;  /* 0xffffffff1a137836 */ /* 0x001fe20000000000 */
[----:B------:R-:W-:Y:S01]  /*7ef0*/  LOP3.LUT R17, R6, R29, RZ, 0xc0, !PT ;  /* 0x0000001d06117212 */ /* 0x000fe200078ec0ff */
[----:B------:R-:W-:Y:S02]  /*7f00*/  IMAD.MOV R23, RZ, RZ, -R23 ;  /* 0x000000ffff177224 */ /* 0x000fe400078e0a17 */
[----:B------:R-:W-:Y:S02]  /*7f10*/  IMAD.MOV R5, RZ, RZ, -R4 ;  /* 0x000000ffff057224 */ /* 0x000fe400078e0a04 */
[----:B------:R-:W-:Y:S01]  /*7f20*/  IMAD R6, R30, R4, R17 ;  /* 0x000000041e067224 */ /* 0x000fe200078e0211 */
[----:B------:R-:W-:Y:S01]  /*7f30*/  LOP3.LUT R17, R20, R19, RZ, 0xc0, !PT ;  /* 0x0000001314117212 */ /* 0x000fe200078ec0ff */
[----:B-1----:R-:W-:Y:S02]  /*7f40*/  @P2 IMAD R27, R25, R23, R28 ;  /* 0x00000017191b2224 */ /* 0x002fe400078e021c */
[----:B---3--:R-:W-:-:S02]  /*7f50*/  IMAD R4, R5, R34, R24 ;  /* 0x0000002205047224 */ /* 0x008fc400078e0218 */
[----:B------:R-:W-:Y:S02]  /*7f60*/  IMAD R6, R6, R35, R27 ;  /* 0x0000002306067224 */ /* 0x000fe400078e021b */
[----:B------:R-:W-:Y:S02]  /*7f70*/  IMAD R17, R4, R26, R17 ;  /* 0x0000001a04117224 */ /* 0x000fe400078e0211 */
[----:B------:R-:W-:Y:S02]  /*7f80*/  IMAD.MOV.U32 R16, RZ, RZ, 0x1 ;  /* 0x00000001ff107424 */ /* 0x000fe400078e00ff */
[----:B------:R-:W-:Y:S01]  /*7f90*/  IMAD.MOV.U32 R4, RZ, RZ, R22 ;  /* 0x000000ffff047224 */ /* 0x000fe200078e0016 */
[----:B------:R-:W-:Y:S02]  /*7fa0*/  SEL R5, R17, R6, !P2 ;  /* 0x0000000611057207 */ /* 0x000fe40005000000 */
[----:B------:R-:W-:-:S07]  /*7fb0*/  SEL R6, R6, R17, !P2 ;  /* 0x0000001106067207 */ /* 0x000fce0005000000 */
.L_x_166:
[----:B------:R-:W-:Y:S02]  /*7fc0*/  LOP3.LUT P0, RZ, R16, 0xff, RZ, 0xc0, !PT ;  /* 0x000000ff10ff7812 */ /* 0x000fe4000780c0ff */
[----:B------:R-:W-:-:S11]  /*7fd0*/  LOP3.LUT R148, R148, 0x1, RZ, 0x3c, !PT ;  /* 0x0000000194947812 */ /* 0x000fd600078e3cff */
[----:B------:R-:W-:Y:S05]  /*7fe0*/  @P0 BRA `(.L_x_169) ;  /* 0xffffff9000f40947 */ /* 0x000fea000383ffff */
[----:B------:R-:W-:Y:S05]  /*7ff0*/  EXIT ;  /* 0x000000000000794d */ /* 0x000fea0003800000 */
.L_x_13:
[----:B------:R-:W-:-:S08]  /*8000*/  ISETP.NE.AND P0, PT, R20, RZ, PT ;  /* 0x000000ff1400720c */ /* 0x000fd00003f05270 */
[----:B-----5:R-:W0:-:S00]  /*8010*/  USETMAXREG.DEALLOC.CTAPOOL 0x28 ;  /* 0x00000028000079c8 */ /* 0x020e0000080e0500 */
[----:B------:R-:W-:Y:S05]  /*8020*/  @P0 EXIT ;  /* 0x000000000000094d */ /* 0x000fea0003800000 */
[----:B0-----:R-:W-:Y:S01]  /*8030*/  LOP3.LUT P0, RZ, R16, 0xff, RZ, 0xc0, !PT ;  /* 0x000000ff10ff7812 */ /* 0x001fe2000780c0ff */
[----:B------:R-:W-:Y:S02]  /*8040*/  IMAD.MOV.U32 R12, RZ, RZ, 0x1 ;  /* 0x00000001ff0c7424 */ /* 0x000fe400078e00ff */
[----:B------:R-:W-:-:S10]  /*8050*/  IMAD.MOV.U32 R15, RZ, RZ, RZ ;  /* 0x000000ffff0f7224 */ /* 0x000fd400078e00ff */
[----:B------:R-:W-:Y:S05]  /*8060*/  @!P0 BRA `(.L_x_170) ;  /* 0x0000000c00088947 */ /* 0x000fea0003800000 */
[----:B------:R-:W-:Y:S01]  /*8070*/  LOP3.LUT P0, RZ, R13, 0x1f, RZ, 0xc0, !PT ;  /* 0x0000001f0dff7812 */ /* 0x000fe2000780c0ff */
[----:B------:R-:W-:Y:S01]  /*8080*/  ULDC UR5, c[0x0][0x658] ;  /* 0x0001960000057ab9 */ /* 0x000fe20000000800 */
[----:B------:R-:W-:Y:S01]  /*8090*/  UMOV UR6, 0xffffffff ;  /* 0xffffffff00067882 */ /* 0x000fe20000000000 */
[----:B------:R-:W-:Y:S01]  /*80a0*/  BSSY B0, `(.L_x_170) ;  /* 0x00000be000007945 */ /* 0x000fe20003800000 */
[----:B------:R-:W-:Y:S01]  /*80b0*/  USHF.L.U32 UR6, UR6, UR5, URZ ;  /* 0x0000000506067299 */ /* 0x000fe2000800063f */
[C---:B------:R-:W-:Y:S01]  /*80c0*/  ISETP.NE.AND P3, PT, R11.reuse, RZ, PT ;  /* 0x000000ff0b00720c */ /* 0x040fe20003f65270 */
[----:B------:R-:W-:Y:S01]  /*80d0*/  IMAD.MOV.U32 R14, RZ, RZ, 0x1 ;  /* 0x00000001ff0e7424 */ /* 0x000fe200078e00ff */
[----:B------:R-:W-:Y:S01]  /*80e0*/  ISETP.NE.OR P0, PT, R11, RZ, !P0 ;  /* 0x000000ff0b00720c */ /* 0x000fe20004705670 */
[----:B------:R-:W-:Y:S01]  /*80f0*/  IMAD.MOV.U32 R12, RZ, RZ, 0x1 ;  /* 0x00000001ff0c7424 */ /* 0x000fe200078e00ff */
[----:B------:R-:W-:Y:S01]  /*8100*/  LOP3.LUT R13, R7, 0x2, RZ, 0xfc, !PT ;  /* 0x00000002070d7812 */ /* 0x000fe200078efcff */
[----:B------:R-:W-:Y:S01]  /*8110*/  IMAD.MOV.U32 R15, RZ, RZ, RZ ;  /* 0x000000ffff0f7224 */ /* 0x000fe200078e00ff */
[----:B------:R-:W-:Y:S01]  /*8120*/  ULDC UR4, c[0x0][0x600] ;  /* 0x0001800000047ab9 */ /* 0x000fe20000000800 */
[----:B------:R-:W-:Y:S01]  /*8130*/  UMOV UR7, 0x1 ;  /* 0x0000000100077882 */ /* 0x000fe20000000000 */
[----:B------:R-:W-:-:S02]  /*8140*/  UIADD3 UR22, UR13, 0x1, URZ ;  /* 0x000000010d167890 */ /* 0x000fc4000fffe03f */
[----:B------:R-:W-:Y:S02]  /*8150*/  UIADD3 UR16, UR4, -0x1, URZ ;  /* 0xffffffff04107890 */ /* 0x000fe4000fffe03f */
[----:B------:R-:W-:Y:S02]  /*8160*/  USHF.L.U32 UR18, UR7, UR5, URZ ;  /* 0x0000000507127299 */ /* 0x000fe4000800063f */
[----:B------:R-:W-:Y:S01]  /*8170*/  ULOP3.LUT UR17, URZ, UR6, URZ, 0x33, !UPT ;  /* 0x000000063f117292 */ /* 0x000fe2000f8e333f */
[----:B------:R-:W-:-:S11]  /*8180*/  ULDC.64 UR20, c[0x0][0x198] ;  /* 0x0000660000147ab9 */ /* 0x000fd60000000a00 */
.L_x_182:
[----:B------:R-:W-:-:S03]  /*8190*/  UMOV UR4, 0xffffffff ;  /* 0xffffffff00047882 */ /* 0x000fc60000000000 */
[----:B------:R-:W-:Y:S05]  /*81a0*/  BRA.DIV UR4, `(.L_x_171) ;  /* 0x0000000e04b47947 */ /* 0x000fea000b800000 */
[----:B------:R-:W-:-:S13]  /*81b0*/  ELECT P1, URZ, PT ;  /* 0x00000000003f782f */ /* 0x000fda0003820000 */
.L_x_194:
[----:B------:R-:W0:Y:S01]  /*81c0*/  LDC R10, c[0x0][0x28c] ;  /* 0x0000a300ff0a7b82 */ /* 0x000e220000000800 */
[----:B------:R-:W-:Y:S01]  /*81d0*/  BSSY B1, `(.L_x_172) ;  /* 0x0000037000017945 */ /* 0x000fe20003800000 */
[----:B0-----:R-:W-:-:S13]  /*81e0*/  ISETP.LT.OR P1, PT, R10, 0x1, !P1 ;  /* 0x000000010a00780c */ /* 0x001fda0004f21670 */
[----:B------:R-:W-:Y:S05]  /*81f0*/  @P1 BRA `(.L_x_173) ;  /* 0x0000000000d01947 */ /* 0x000fea0003800000 */
[----:B------:R-:W-:Y:S02]  /*8200*/  IMAD.SHL.U32 R16, R5, 0x80, RZ ;  /* 0x0000008005107824 */ /* 0x000fe400078e00ff */
[----:B------:R-:W-:Y:S02]  /*8210*/  IMAD.SHL.U32 R17, R6, 0x40, RZ ;  /* 0x0000004006117824 */ /* 0x000fe400078e00ff */
[----:B------:R-:W-:Y:S02]  /*8220*/  IMAD.MOV.U32 R18, RZ, RZ, RZ ;  /* 0x000000ffff127224 */ /* 0x000fe400078e00ff */
[----:B------:R-:W-:Y:S02]  /*8230*/  IMAD.U32 R20, RZ, RZ, UR22 ;  /* 0x00000016ff147e24 */ /* 0x000fe4000f8e00ff */
[----:B------:R-:W-:Y:S02]  /*8240*/  IMAD.MOV.U32 R5, RZ, RZ, R12 ;  /* 0x000000ffff057224 */ /* 0x000fe400078e000c */
[----:B------:R-:W-:-:S07]  /*8250*/  IMAD.MOV.U32 R6, RZ, RZ, R15 ;  /* 0x000000ffff067224 */ /* 0x000fce00078e000f */
.L_x_177:
[----:B------:R-:W0:Y:S01]  /*8260*/  S2R R11, SR_CgaCtaId ;  /* 0x00000000000b7919 */ /* 0x000e220000008800 */
[----:B------:R-:W-:-:S04]  /*8270*/  MOV R10, 0x400 ;  /* 0x00000400000a7802 */ /* 0x000fc80000000f00 */
[----:B0-----:R-:W-:Y:S02]  /*8280*/  LEA R21, R11, R10, 0x18 ;  /* 0x0000000a0b157211 */ /* 0x001fe400078ec0ff */
[----:B------:R-:W-:Y:S01]  /*8290*/  SHF.L.U32 R10, R5, 0x1f, RZ ;  /* 0x0000001f050a7819 */ /* 0x000fe200000006ff */
[----:B------:R-:W0:Y:S02]  /*82a0*/  @!P3 LDC R11, c[0x0][0x500] ;  /* 0x00014000ff0bbb82 */ /* 0x000e240000000800 */
[----:B------:R-:W-:-:S04]  /*82b0*/  IMAD R19, R6, 0x8, R21 ;  /* 0x0000000806137824 */ /* 0x000fc800078e0215 */
[----:B------:R-:W1:Y:S02]  /*82c0*/  SYNCS.PHASECHK.TRANS64.TRYWAIT P1, [R19+URZ+0x18], R10 ;  /* 0x0000180a130075a7 */ /* 0x000e64000802017f */
[----:B-1----:R-:W-:Y:S05]  /*82d0*/  @!P1 BRA `(.L_x_174) ;  /* 0x0000000c00889947 */ /* 0x002fea0003800000 */
.L_x_195:
[----:B-1----:R-:W-:Y:S01]  /*82e0*/  PRMT R10, R13, 0x9910, RZ ;  /* 0x000099100d0a7816 */ /* 0x002fe200000000ff */
[----:B0-----:R0:W-:Y:S03]  /*82f0*/  @!P3 SYNCS.ARRIVE.TRANS64 RZ, [R19+URZ], R11 ;  /* 0x0000000b13ffb9a7 */ /* 0x0011e6000800003f */
[----:B------:R-:W-:-:S13]  /*8300*/  ISETP.NE.AND P1, PT, R10, 0x2, PT ;  /* 0x000000020a00780c */ /* 0x000fda0003f25270 */
[----:B0-----:R-:W-:Y:S05]  /*8310*/  @P1 BRA `(.L_x_175) ;  /* 0x0000000000041947 */ /* 0x001fea0003800000 */
[----:B------:R-:W-:Y:S01]  /*8320*/  BPT.TRAP 0x1 ;  /* 0x000000040000795c */ /* 0x000fe20000300000 */
.L_x_175:
[----:B------:R-:W-:Y:S05]  /*8330*/  @P0 BRA `(.L_x_176) ;  /* 0x0000000000040947 */ /* 0x000fea0003800000 */
[----:B------:R-:W-:Y:S01]  /*8340*/  BPT.TRAP 0x1 ;  /* 0x000000040000795c */ /* 0x000fe20000300000 */
.L_x_176:
[C-C-:B------:R-:W-:Y:S01]  /*8350*/  IMAD R10, R6.reuse, 0x2000, R21.reuse ;  /* 0x00002000060a7824 */ /* 0x140fe200078e0215 */
[----:B------:R-:W-:Y:S01]  /*8360*/  R2UR UR9, R19 ;  /* 0x00000000130972ca */ /* 0x000fe200000e0000 */
[----:B------:R-:W-:Y:S01]  /*8370*/  IMAD R21, R6, 0x4000, R21 ;  /* 0x0000400006157824 */ /* 0x000fe200078e0215 */
[----:B------:R-:W-:Y:S01]  /*8380*/  UIADD3 UR4, UP0, UR20, 0xf0, URZ ;  /* 0x000000f014047890 */ /* 0x000fe2000ff1e03f */
[----:B------:R-:W-:Y:S01]  /*8390*/  VIADD R20, R20, 0xffffffff ;  /* 0xffffffff14147836 */ /* 0x000fe20000000000 */
[----:B------:R-:W-:Y:S01]  /*83a0*/  R2UR UR5, R10 ;  /* 0x000000000a0572ca */ /* 0x000fe200000e0000 */
[----:B------:R-:W-:Y:S01]  /*83b0*/  UIADD3 UR24, UP1, UR20, 0x1f0, URZ ;  /* 0x000001f014187890 */ /* 0x000fe2000ff3e03f */
[----:B------:R-:W-:Y:S01]  /*83c0*/  R2UR UR8, R21 ;  /* 0x00000000150872ca */ /* 0x000fe200000e0000 */
[----:B------:R-:W-:Y:S01]  /*83d0*/  VIADD R6, R6, 0x1 ;  /* 0x0000000106067836 */ /* 0x000fe20000000000 */
[----:B------:R-:W-:Y:S01]  /*83e0*/  R2UR UR11, R17 ;  /* 0x00000000110b72ca */ /* 0x000fe200000e0000 */
[----:B------:R-:W-:Y:S01]  /*83f0*/  UIADD3.X UR25, URZ, UR21, URZ, UP1, !UPT ;  /* 0x000000153f197290 */ /* 0x000fe20008ffe43f */
[----:B------:R-:W-:Y:S01]  /*8400*/  R2UR UR10, R18 ;  /* 0x00000000120a72ca */ /* 0x000fe200000e0000 */
[----:B------:R-:W-:Y:S01]  /*8410*/  UMOV UR6, 0x0 ;  /* 0x0000000000067882 */ /* 0x000fe20000000000 */
[----:B------:R-:W-:Y:S01]  /*8420*/  R2UR UR12, R4 ;  /* 0x00000000040c72ca */ /* 0x000fe200000e0000 */
[----:B------:R-:W-:Y:S01]  /*8430*/  UMOV UR7, 0x10000000 ;  /* 0x1000000000077882 */ /* 0x000fe20000000000 */
[----:B------:R-:W-:Y:S01]  /*8440*/  R2UR UR19, R16 ;  /* 0x00000000101372ca */ /* 0x000fe200000e0000 */
[----:B------:R-:W-:Y:S01]  /*8450*/  VIADD R18, R18, 0x80 ;  /* 0x0000008012127836 */ /* 0x000fe20000000000 */
[----:B------:R-:W-:Y:S01]  /*8460*/  ISETP.GT.AND P4, PT, R20, 0x1, PT ;  /* 0x000000011400780c */ /* 0x000fe20003f84270 */
[----:B------:R-:W-:Y:S01]  /*8470*/  UIADD3 UR14, UR5, 0x100, URZ ;  /* 0x00000100050e7890 */ /* 0x000fe2000fffe03f */
[----:B------:R-:W-:Y:S01]  /*8480*/  ISETP.NE.AND P1, PT, R6, 0x3, PT ;  /* 0x000000030600780c */ /* 0x000fe20003f25270 */
[----:B------:R-:W-:-:S02]  /*8490*/  UIADD3.X UR5, URZ, UR21, URZ, UP0, !UPT ;  /* 0x000000153f057290 */ /* 0x000fc400087fe43f */
[----:B------:R-:W-:Y:S01]  /*84a0*/  UIADD3 UR15, UR8, 0x6100, URZ ;  /* 0x00006100080f7890 */ /* 0x000fe2000fffe03f */
[----:B------:R-:W-:Y:S02]  /*84b0*/  SEL R10, RZ, 0x1, P1 ;  /* 0x00000001ff0a7807 */ /* 0x000fe40000800000 */
[----:B------:R-:W-:Y:S01]  /*84c0*/  UMOV UR8, UR14 ;  /* 0x0000000e00087c82 */ /* 0x000fe20008000000 */
[----:B------:R-:W-:Y:S02]  /*84d0*/  SEL R6, R6, RZ, P1 ;  /* 0x000000ff06067207 */ /* 0x000fe40000800000 */
[----:B------:R-:W-:Y:S01]  /*84e0*/  LOP3.LUT R5, R5, R10, RZ, 0x3c, !PT ;  /* 0x0000000a05057212 */ /* 0x000fe200078e3cff */
[----:B------:R0:W-:Y:S02]  /*84f0*/  UTMALDG.3D [UR8], [UR4], desc[UR6] ;  /* 0x00000608040075b4 */ /* 0x0001e40008011000 */
[----:B0-----:R-:W-:Y:S01]  /*8500*/  UMOV UR8, UR15 ;  /* 0x0000000f00087c82 */ /* 0x001fe20008000000 */
[----:B------:R-:W-:-:S02]  /*8510*/  UMOV UR11, UR19 ;  /* 0x00000013000b7c82 */ /* 0x000fc40008000000 */
[----:B------:R0:W-:Y:S02]  /*8520*/  UTMALDG.3D [UR8], [UR24], desc[UR6] ;  /* 0x00000608180075b4 */ /* 0x0001e40008011000 */
[----:B0-----:R-:W-:Y:S05]  /*8530*/  @P4 BRA `(.L_x_177) ;  /* 0xfffffffc00484947 */ /* 0x001fea000383ffff */
.L_x_173:
[----:B------:R-:W-:Y:S05]  /*8540*/  BSYNC B1 ;  /* 0x0000000000017941 */ /* 0x000fea0003800000 */
.L_x_172:
[----:B------:R-:W-:Y:S01]  /*8550*/  LOP3.LUT P5, RZ, R14, 0xff, RZ, 0xc0, !PT ;  /* 0x000000ff0eff7812 */ /* 0x000fe200078ac0ff */
[----:B------:R-:W-:Y:S01]  /*8560*/  VIADD R6, R15, UR13 ;  /* 0x0000000d0f067c36 */ /* 0x000fe20008000000 */
[----:B------:R-:W-:Y:S01]  /*8570*/  ULDC.64 UR4, c[0x0][0x650] ;  /* 0x0001940000047ab9 */ /* 0x000fe20000000a00 */
[----:B------:R-:W-:Y:S01]  /*8580*/  IMAD.U32 R11, RZ, RZ, UR13 ;  /* 0x0000000dff0b7e24 */ /* 0x000fe2000f8e00ff */
[----:B------:R-:W-:Y:S01]  /*8590*/  UISETP.GE.U32.AND UP0, UPT, UR13, 0x3, UPT ;  /* 0x000000030d00788c */ /* 0x000fe2000bf06070 */
[----:B------:R-:W-:Y:S01]  /*85a0*/  BSSY B1, `(.L_x_178) ;  /* 0x000006b000017945 */ /* 0x000fe20003800000 */
[----:B------:R-:W-:Y:S02]  /*85b0*/  ISETP.GT.U32.AND P1, PT, R6, 0x2, PT ;  /* 0x000000020600780c */ /* 0x000fe40003f24070 */
[----:B------:R-:W-:Y:S02]  /*85c0*/  PRMT R14, RZ, 0x7610, R14 ;  /* 0x00007610ff0e7816 */ /* 0x000fe4000000000e */
[----:B------:R-:W-:-:S02]  /*85d0*/  ISETP.LT.U32.AND P1, PT, R11, 0x3, P1 ;  /* 0x000000030b00780c */ /* 0x000fc40000f21070 */
[----:B------:R-:W-:Y:S01]  /*85e0*/  PLOP3.LUT P4, PT, PT, PT, UP0, 0x80, 0x0 ;  /* 0x000000000000781c */ /* 0x000fe20003f8f008 */
[----:B------:R-:W0:Y:S01]  /*85f0*/  @P5 S2R R5, SR_CgaCtaId ;  /* 0x0000000000055919 */ /* 0x000e220000008800 */
[----:B------:R-:W-:-:S04]  /*8600*/  @P5 MOV R4, 0x400 ;  /* 0x0000040000045802 */ /* 0x000fc80000000f00 */
[----:B0-----:R-:W-:Y:S01]  /*8610*/  @P5 LEA R10, R5, R4, 0x18 ;  /* 0x00000004050a5211 */ /* 0x001fe200078ec0ff */
[----:B------:R-:W-:-:S03]  /*8620*/  IMAD.WIDE.U32 R4, R6, -0x55555555, RZ ;  /* 0xaaaaaaab06047825 */ /* 0x000fc600078e00ff */
[----:B------:R0:W-:Y:S01]  /*8630*/  @P5 SYNCS.ARRIVE.TRANS64.A1T0 RZ, [R10+URZ+0x68], RZ ;  /* 0x000068ff0aff59a7 */ /* 0x0001e2000810003f */
[----:B------:R-:W-:Y:S01]  /*8640*/  IADD3 R2, P5, R2, R8, RZ ;  /* 0x0000000802027210 */ /* 0x000fe20007fbe0ff */
[----:B------:R-:W-:Y:S01]  /*8650*/  IMAD.MOV.U32 R4, RZ, RZ, -0x1 ;  /* 0xffffffffff047424 */ /* 0x000fe200078e00ff */
[----:B------:R-:W-:Y:S02]  /*8660*/  SHF.R.U32.HI R11, RZ, 0x1, R5 ;  /* 0x00000001ff0b7819 */ /* 0x000fe40000011605 */
[----:B------:R-:W-:Y:S01]  /*8670*/  SEL R5, RZ, 0x1, !P1 ;  /* 0x00000001ff057807 */ /* 0x000fe20004800000 */
[----:B------:R-:W-:Y:S01]  /*8680*/  IMAD.X R3, R3, 0x1, R0, P5 ;  /* 0x0000000103037824 */ /* 0x000fe200028e0600 */
[----:B------:R-:W-:Y:S01]  /*8690*/  ISETP.GE.U32.AND P1, PT, R2, UR4, PT ;  /* 0x0000000402007c0c */ /* 0x000fe2000bf26070 */
[----:B------:R-:W-:Y:S01]  /*86a0*/  IMAD R15, R11, -0x3, R6 ;  /* 0xfffffffd0b0f7824 */ /* 0x000fe200078e0206 */
[----:B------:R-:W-:Y:S01]  /*86b0*/  LOP3.LUT R12, R12, R5, RZ, 0x3c, !PT ;  /* 0x000000050c0c7212 */ /* 0x000fe200078e3cff */
[----:B------:R-:W-:Y:S01]  /*86c0*/  IMAD.MOV.U32 R6, RZ, RZ, -0x1 ;  /* 0xffffffffff067424 */ /* 0x000fe200078e00ff */
[----:B------:R-:W-:Y:S01]  /*86d0*/  ISETP.GE.U32.AND.EX P1, PT, R3, UR5, PT, P1 ;  /* 0x0000000503007c0c */ /* 0x000fe2000bf26110 */
[----:B------:R-:W-:Y:S01]  /*86e0*/  IMAD.MOV.U32 R5, RZ, RZ, -0x1 ;  /* 0xffffffffff057424 */ /* 0x000fe200078e00ff */
[----:B------:R-:W-:-:S02]  /*86f0*/  @P4 LOP3.LUT R12, R12, 0x1, R11, 0x78, !PT ;  /* 0x000000010c0c4812 */ /* 0x000fc400078e780b */
[----:B0-----:R-:W-:-:S09]  /*8700*/  PRMT R10, RZ, 0x7610, R10 ;  /* 0x00007610ff0a7816 */ /* 0x001fd2000000000a */
[----:B------:R-:W-:Y:S05]  /*8710*/  @P1 BRA `(.L_x_179) ;  /* 0x00000004004c1947 */ /* 0x000fea0003800000 */
[----:B------:R-:W0:Y:S01]  /*8720*/  S2R R17, SR_CTAID.X ;  /* 0x0000000000117919 */ /* 0x000e220000002500 */
[----:B------:R-:W-:Y:S01]  /*8730*/  ULDC.64 UR4, c[0x0][0x628] ;  /* 0x00018a0000047ab9 */ /* 0x000fe20000000a00 */
[----:B------:R-:W1:Y:S01]  /*8740*/  LDC R18, c[0x0][0x144] ;  /* 0x00005100ff127b82 */ /* 0x000e620000000800 */
[----:B------:R-:W-:Y:S01]  /*8750*/  ISETP.NE.U32.AND P1, PT, RZ, UR4, PT ;  /* 0x00000004ff007c0c */ /* 0x000fe2000bf25070 */
[----:B------:R-:W2:Y:S01]  /*8760*/  S2R R6, SR_CTAID.Y ;  /* 0x0000000000067919 */ /* 0x000ea20000002600 */
[----:B------:R-:W-:Y:S01]  /*8770*/  ULDC UR6, c[0x0][0x150] ;  /* 0x0000540000067ab9 */ /* 0x000fe20000000800 */
[----:B------:R-:W-:Y:S01]  /*8780*/  ULDC UR7, c[0x0][0x630] ;  /* 0x00018c0000077ab9 */ /* 0x000fe20000000800 */
[----:B------:R-:W-:Y:S01]  /*8790*/  ISETP.NE.AND.EX P1, PT, RZ, UR5, PT, P1 ;  /* 0x00000005ff007c0c */ /* 0x000fe2000bf25310 */
[----:B------:R-:W-:Y:S01]  /*87a0*/  IMAD.MOV.U32 R4, RZ, RZ, R2 ;  /* 0x000000ffff047224 */ /* 0x000fe200078e0002 */
[----:B0-----:R-:W-:-:S05]  /*87b0*/  I2FP.F32.U32 R5, R17 ;  /* 0x0000001100057245 */ /* 0x001fca0000201000 */
[----:B------:R-:W-:Y:S01]  /*87c0*/  FMUL R20, R5, UR6 ;  /* 0x0000000605147c20 */ /* 0x000fe20008400000 */
[----:B------:R-:W-:-:S05]  /*87d0*/  IMAD.MOV.U32 R5, RZ, RZ, R3 ;  /* 0x000000ffff057224 */ /* 0x000fca00078e0003 */
[----:B--2---:R-:W-:Y:S05]  /*87e0*/  @!P1 BRA `(.L_x_180) ;  /* 0x0000000000289947 */ /* 0x004fea0003800000 */
[----:B------:R-:W-:Y:S02]  /*87f0*/  ULDC UR6, c[0x0][0x634] ;  /* 0x00018d0000067ab9 */ /* 0x000fe40000000800 */
[----:B------:R-:W-:-:S05]  /*8800*/  IADD3 R5, P1, R2, UR6, RZ ;  /* 0x0000000602057c10 */ /* 0x000fca000ff3e0ff */
[----:B------:R-:W-:-:S04]  /*8810*/  IMAD.X R19, RZ, RZ, R3, P1 ;  /* 0x000000ffff137224 */ /* 0x000fc800008e0603 */
[----:B------:R-:W-:-:S04]  /*8820*/  IMAD.WIDE.U32 R10, R19, UR4, RZ ;  /* 0x00000004130a7c25 */ /* 0x000fc8000f8e00ff */
[----:B------:R-:W-:-:S04]  /*8830*/  IMAD.WIDE.U32 R10, P1, R5, UR5, R10 ;  /* 0x00000005050a7c25 */ /* 0x000fc8000f82000a */
[----:B------:R-:W-:-:S04]  /*8840*/  IMAD.WIDE.U32 R4, R5, UR4, RZ ;  /* 0x0000000405047c25 */ /* 0x000fc8000f8e00ff */
[----:B------:R-:W-:Y:S01]  /*8850*/  IMAD.MOV.U32 R4, RZ, RZ, R11 ;  /* 0x000000ffff047224 */ /* 0x000fe200078e000b */
[----:B------:R-:W-:Y:S01]  /*8860*/  IADD3 RZ, P4, R5, R10, RZ ;  /* 0x0000000a05ff7210 */ /* 0x000fe20007f9e0ff */
[----:B------:R-:W-:-:S04]  /*8870*/  IMAD.X R5, RZ, RZ, RZ, P1 ;  /* 0x000000ffff057224 */ /* 0x000fc800008e06ff */
[----:B------:R-:W-:-:S08]  /*8880*/  IMAD.WIDE.U32.X R4, R19, UR5, R4, P4 ;  /* 0x0000000513047c25 */ /* 0x000fd0000a0e0404 */
.L_x_180:
[--C-:B------:R-:W-:Y:S01]  /*8890*/  SHF.R.U64 R16, R4, UR7, R5.reuse ;  /* 0x0000000704107c19 */ /* 0x100fe20008001205 */
[----:B------:R-:W0:Y:S01]  /*88a0*/  F2I.U32.TRUNC.NTZ R20, R20 ;  /* 0x0000001400147305 */ /* 0x000e22000020f000 */
[----:B------:R-:W-:Y:S01]  /*88b0*/  SHF.R.U32.HI R4, RZ, UR7, R5 ;  /* 0x00000007ff047c19 */ /* 0x000fe20008011605 */
[----:B------:R-:W-:Y:S01]  /*88c0*/  ULDC.64 UR4, c[0x0][0x620] ;  /* 0x0001880000047ab9 */ /* 0x000fe20000000a00 */
[----:B------:R-:W-:Y:S01]  /*88d0*/  IADD3 R11, P1, RZ, -R16, RZ ;  /* 0x80000010ff0b7210 */ /* 0x000fe20007f3e0ff */
[----:B------:R-:W-:Y:S01]  /*88e0*/  ULDC.64 UR6, c[0x0][0x640] ;  /* 0x0001900000067ab9 */ /* 0x000fe20000000a00 */
[----:B------:R-:W2:Y:S03]  /*88f0*/  LDC R21, c[0x0][0x148] ;  /* 0x00005200ff157b82 */ /* 0x000ea60000000800 */
[----:B------:R-:W-:Y:S01]  /*8900*/  IMAD.X R4, RZ, RZ, ~R4, P1 ;  /* 0x000000ffff047224 */ /* 0x000fe200008e0e04 */
[----:B------:R-:W-:-:S03]  /*8910*/  ISETP.NE.U32.AND P1, PT, RZ, UR6, PT ;  /* 0x00000006ff007c0c */ /* 0x000fc6000bf25070 */
[----:B------:R-:W-:Y:S01]  /*8920*/  IMAD R10, R4, UR4, RZ ;  /* 0x00000004040a7c24 */ /* 0x000fe2000f8e02ff */
[----:B------:R-:W-:Y:S01]  /*8930*/  ISETP.NE.AND.EX P1, PT, RZ, UR7, PT, P1 ;  /* 0x00000007ff007c0c */ /* 0x000fe2000bf25310 */
[----:B------:R-:W-:Y:S01]  /*8940*/  IMAD.WIDE.U32 R4, R11, UR4, R2 ;  /* 0x000000040b047c25 */ /* 0x000fe2000f8e0002 */
[----:B------:R-:W-:-:S03]  /*8950*/  ULDC UR4, c[0x0][0x618] ;  /* 0x0001860000047ab9 */ /* 0x000fc60000000800 */
[----:B------:R-:W-:Y:S01]  /*8960*/  IMAD R11, R11, UR5, R10 ;  /* 0x000000050b0b7c24 */ /* 0x000fe2000f8e020a */
[----:B------:R-:W-:Y:S01]  /*8970*/  ULDC UR5, c[0x0][0x154] ;  /* 0x0000550000057ab9 */ /* 0x000fe20000000800 */
[----:B0-----:R-:W-:Y:S02]  /*8980*/  IMAD.MOV R10, RZ, RZ, -R20 ;  /* 0x000000ffff0a7224 */ /* 0x001fe400078e0a14 */
[----:B------:R-:W-:Y:S02]  /*8990*/  IMAD.IADD R5, R5, 0x1, R11 ;  /* 0x0000000105057824 */ /* 0x000fe400078e020b */
[----:B-1----:R-:W-:Y:S01]  /*89a0*/  IMAD R17, R18, R10, R17 ;  /* 0x0000000a12117224 */ /* 0x002fe200078e0211 */
[----:B------:R-:W-:Y:S02]  /*89b0*/  I2FP.F32.U32 R10, R6 ;  /* 0x00000006000a7245 */ /* 0x000fe40000201000 */
[--C-:B------:R-:W-:Y:S02]  /*89c0*/  SHF.R.U64 R18, R4, UR4, R5.reuse ;  /* 0x0000000404127c19 */ /* 0x100fe40008001205 */
[----:B------:R-:W-:Y:S01]  /*89d0*/  SHF.R.U32.HI R5, RZ, UR4, R5 ;  /* 0x00000004ff057c19 */ /* 0x000fe20008011605 */
[----:B------:R-:W-:Y:S01]  /*89e0*/  FMUL R10, R10, UR5 ;  /* 0x000000050a0a7c20 */ /* 0x000fe20008400000 */
[----:B------:R-:W-:-:S02]  /*89f0*/  ULDC UR4, c[0x0][0x608] ;  /* 0x0001820000047ab9 */ /* 0x000fc40000000800 */
[--C-:B------:R-:W-:Y:S01]  /*8a00*/  SHF.R.U64 R20, R18, UR4, R5.reuse ;  /* 0x0000000412147c19 */ /* 0x100fe20008001205 */
[----:B------:R0:W1:Y:S01]  /*8a10*/  F2I.U32.TRUNC.NTZ R22, R10 ;  /* 0x0000000a00167305 */ /* 0x000062000020f000 */
[----:B------:R-:W-:Y:S01]  /*8a20*/  SHF.R.U32.HI R5, RZ, UR4, R5 ;  /* 0x00000004ff057c19 */ /* 0x000fe20008011605 */
[----:B------:R-:W-:-:S03]  /*8a30*/  ULDC UR4, c[0x0][0x658] ;  /* 0x0001960000047ab9 */ /* 0x000fc60000000800 */
[--C-:B------:R-:W-:Y:S02]  /*8a40*/  SHF.R.U64 R19, R20, UR4, R5.reuse ;  /* 0x0000000414137c19 */ /* 0x100fe40008001205 */
[----:B------:R-:W-:-:S03]  /*8a50*/  SHF.R.U32.HI R23, RZ, UR4, R5 ;  /* 0x00000004ff177c19 */ /* 0x000fc60008011605 */
[----:B------:R-:W-:Y:S02]  /*8a60*/  IMAD.MOV.U32 R4, RZ, RZ, R19 ;  /* 0x000000ffff047224 */ /* 0x000fe400078e0013 */
[----:B------:R-:W-:Y:S01]  /*8a70*/  IMAD.MOV.U32 R5, RZ, RZ, R23 ;  /* 0x000000ffff057224 */ /* 0x000fe200078e0017 */
[----:B0-----:R-:W-:Y:S06]  /*8a80*/  @!P1 BRA `(.L_x_181) ;  /* 0x0000000000289947 */ /* 0x001fec0003800000 */
        /* <DEDUP_REMOVED lines=10> */
.L_x_181:
[----:B------:R-:W-:Y:S01]  /*8b30*/  ULDC UR4, c[0x0][0x648] ;  /* 0x0001920000047ab9 */ /* 0x000fe20000000800 */
[----:B-1----:R-:W-:Y:S01]  /*8b40*/  IMAD.MOV R22, RZ, RZ, -R22 ;  /* 0x000000ffff167224 */ /* 0x002fe200078e0a16 */
[----:B------:R-:W-:Y:S01]  /*8b50*/  SHF.R.U64 R5, R4, UR4, R5 ;  /* 0x0000000404057c19 */ /* 0x000fe20008001205 */
[----:B------:R-:W-:Y:S01]  /*8b60*/  ULDC UR4, c[0x0][0x638] ;  /* 0x00018e0000047ab9 */ /* 0x000fe20000000800 */
[----:B------:R-:W-:Y:S01]  /*8b70*/  LOP3.LUT R4, R20, UR17, RZ, 0xc0, !PT ;  /* 0x0000001114047c12 */ /* 0x000fe2000f8ec0ff */
[----:B--2---:R-:W-:Y:S01]  /*8b80*/  @P2 IMAD R17, R21, R22, R6 ;  /* 0x0000001615112224 */ /* 0x004fe200078e0206 */
[----:B------:R-:W-:Y:S01]  /*8b90*/  LOP3.LUT R18, R18, UR16, RZ, 0xc0, !PT ;  /* 0x0000001012127c12 */ /* 0x000fe2000f8ec0ff */
[----:B------:R-:W-:Y:S01]  /*8ba0*/  IMAD.MOV R6, RZ, RZ, -R5 ;  /* 0x000000ffff067224 */ /* 0x000fe200078e0a05 */
[----:B------:R-:W-:Y:S01]  /*8bb0*/  ULDC UR5, c[0x0][0x610] ;  /* 0x0001840000057ab9 */ /* 0x000fe20000000800 */
[----:B------:R-:W-:Y:S02]  /*8bc0*/  IMAD R4, R5, UR18, R4 ;  /* 0x0000001205047c24 */ /* 0x000fe4000f8e0204 */
[----:B------:R-:W-:Y:S01]  /*8bd0*/  IMAD R19, R6, UR4, R19 ;  /* 0x0000000406137c24 */ /* 0x000fe2000f8e0213 */
[----:B------:R-:W-:Y:S01]  /*8be0*/  ULDC UR4, c[0x0][0x600] ;  /* 0x0001800000047ab9 */ /* 0x000fe20000000800 */
[----:B------:R-:W-:-:S02]  /*8bf0*/  IMAD R17, R4, UR5, R17 ;  /* 0x0000000504117c24 */ /* 0x000fc4000f8e0211 */
[----:B------:R-:W-:Y:S02]  /*8c00*/  IMAD R6, R19, UR4, R18 ;  /* 0x0000000413067c24 */ /* 0x000fe4000f8e0212 */
[----:B------:R-:W-:Y:S02]  /*8c10*/  IMAD.MOV.U32 R10, RZ, RZ, 0x1 ;  /* 0x00000001ff0a7424 */ /* 0x000fe400078e00ff */
[----:B------:R-:W-:Y:S01]  /*8c20*/  IMAD.MOV.U32 R4, RZ, RZ, R16 ;  /* 0x000000ffff047224 */ /* 0x000fe200078e0010 */
[----:B------:R-:W-:Y:S02]  /*8c30*/  SEL R5, R6, R17, !P2 ;  /* 0x0000001106057207 */ /* 0x000fe40005000000 */
[----:B------:R-:W-:-:S07]  /*8c40*/  SEL R6, R17, R6, !P2 ;  /* 0x0000000611067207 */ /* 0x000fce0005000000 */
.L_x_179:
[----:B------:R-:W-:Y:S05]  /*8c50*/  BSYNC B1 ;  /* 0x0000000000017941 */ /* 0x000fea0003800000 */
.L_x_178:
[----:B------:R-:W-:-:S13]  /*8c60*/  LOP3.LUT P1, RZ, R10, 0xff, RZ, 0xc0, !PT ;  /* 0x000000ff0aff7812 */ /* 0x000fda000782c0ff */
[----:B------:R-:W-:Y:S05]  /*8c70*/  @P1 BRA `(.L_x_182) ;  /* 0xfffffff400441947 */ /* 0x000fea000383ffff */
[----:B------:R-:W-:Y:S05]  /*8c80*/  BSYNC B0 ;  /* 0x0000000000007941 */ /* 0x000fea0003800000 */
.L_x_170:
[----:B------:R-:W-:-:S03]  /*8c90*/  UMOV UR4, 0xffffffff ;  /* 0xffffffff00047882 */ /* 0x000fc60000000000 */
[----:B------:R-:W-:Y:S05]  /*8ca0*/  BRA.DIV UR4, `(.L_x_183) ;  /* 0x0000000604287947 */ /* 0x000fea000b800000 */
[----:B------:R-:W-:-:S13]  /*8cb0*/  ELECT P0, URZ, PT ;  /* 0x00000000003f782f */ /* 0x000fda0003800000 */
.L_x_198:
[----:B------:R-:W-:Y:S04]  /*8cc0*/  BSSY B0, `(.L_x_184) ;  /* 0x0000022000007945 */ /* 0x000fe80003800000 */
[----:B------:R-:W-:Y:S05]  /*8cd0*/  @!P0 BRA `(.L_x_185) ;  /* 0x0000000000808947 */ /* 0x000fea0003800000 */
[----:B------:R-:W-:-:S04]  /*8ce0*/  LOP3.LUT R7, R7, 0x2, RZ, 0xfc, !PT ;  /* 0x0000000207077812 */ /* 0x000fc800078efcff */
[----:B------:R-:W-:-:S13]  /*8cf0*/  ISETP.NE.AND P0, PT, R7, 0x3, PT ;  /* 0x000000030700780c */ /* 0x000fda0003f05270 */
[----:B------:R-:W-:Y:S05]  /*8d00*/  @!P0 BRA `(.L_x_186) ;  /* 0x0000000000048947 */ /* 0x000fea0003800000 */
[----:B------:R-:W-:Y:S01]  /*8d10*/  BPT.TRAP 0x1 ;  /* 0x000000040000795c */ /* 0x000fe20000300000 */
.L_x_186:
[----:B------:R-:W0:Y:S01]  /*8d20*/  S2R R3, SR_CgaCtaId ;  /* 0x0000000000037919 */ /* 0x000e220000008800 */
[----:B------:R-:W-:Y:S02]  /*8d30*/  MOV R0, 0x400 ;  /* 0x0000040000007802 */ /* 0x000fe40000000f00 */
[----:B------:R-:W-:Y:S02]  /*8d40*/  SHF.L.U32 R2, R12, 0x1f, RZ ;  /* 0x0000001f0c027819 */ /* 0x000fe400000006ff */
[----:B0-----:R-:W-:-:S05]  /*8d50*/  LEA R0, R3, R0, 0x18 ;  /* 0x0000000003007211 */ /* 0x001fca00078ec0ff */
[----:B------:R-:W-:-:S04]  /*8d60*/  VIADD R0, R0, 0x18 ;  /* 0x0000001800007836 */ /* 0x000fc80000000000 */
[C---:B------:R-:W-:Y:S02]  /*8d70*/  IMAD R7, R15.reuse, 0x8, R0 ;  /* 0x000000080f077824 */ /* 0x040fe400078e0200 */
[----:B------:R-:W-:Y:S02]  /*8d80*/  VIADD R15, R15, 0x1 ;  /* 0x000000010f0f7836 */ /* 0x000fe40000000000 */
[----:B------:R-:W0:Y:S03]  /*8d90*/  SYNCS.PHASECHK.TRANS64.TRYWAIT P0, [R7+URZ], R2 ;  /* 0x00000002070075a7 */ /* 0x000e26000800017f */
[----:B------:R-:W-:-:S04]  /*8da0*/  ISETP.NE.AND P1, PT, R15, 0x3, PT ;  /* 0x000000030f00780c */ /* 0x000fc80003f25270 */
[----:B------:R-:W-:Y:S02]  /*8db0*/  SEL R3, RZ, 0x1, P1 ;  /* 0x00000001ff037807 */ /* 0x000fe40000800000 */
[----:B------:R-:W-:Y:S02]  /*8dc0*/  SEL R15, R15, RZ, P1 ;  /* 0x000000ff0f0f7207 */ /* 0x000fe40000800000 */
[----:B------:R-:W-:-:S03]  /*8dd0*/  LOP3.LUT R9, R12, R3, RZ, 0x3c, !PT ;  /* 0x000000030c097212 */ /* 0x000fc600078e3cff */
[----:B------:R-:W-:Y:S01]  /*8de0*/  IMAD R6, R15, 0x8, R0 ;  /* 0x000000080f067824 */ /* 0x000fe200078e0200 */
[----:B------:R-:W-:Y:S01]  /*8df0*/  SHF.L.U32 R5, R9, 0x1f, RZ ;  /* 0x0000001f09057819 */ /* 0x000fe200000006ff */
[----:B0-----:R-:W-:Y:S06]  /*8e00*/  @!P0 BRA `(.L_x_187) ;  /* 0x0000000000f48947 */ /* 0x001fec0003800000 */
.L_x_199:
[----:B------:R-:W1:Y:S01]  /*8e10*/  SYNCS.PHASECHK.TRANS64.TRYWAIT P0, [R6+URZ], R5 ;  /* 0x00000005060075a7 */ /* 0x000e62000800017f */
[----:B0-----:R-:W-:-:S05]  /*8e20*/  VIADD R2, R15, 0x1 ;  /* 0x000000010f027836 */ /* 0x001fca0000000000 */
[----:B------:R-:W-:-:S04]  /*8e30*/  ISETP.NE.AND P1, PT, R2, 0x3, PT ;  /* 0x000000030200780c */ /* 0x000fc80003f25270 */
[----:B------:R-:W-:Y:S02]  /*8e40*/  SEL R4, RZ, 0x1, P1 ;  /* 0x00000001ff047807 */ /* 0x000fe40000800000 */
[----:B------:R-:W-:Y:S02]  /*8e50*/  SEL R3, R2, RZ, P1 ;  /* 0x000000ff02037207 */ /* 0x000fe40000800000 */
[----:B------:R-:W-:Y:S01]  /*8e60*/  LOP3.LUT R4, R9, R4, RZ, 0x3c, !PT ;  /* 0x0000000409047212 */ /* 0x000fe200078e3cff */
[----:B-1----:R-:W-:Y:S06]  /*8e70*/  @!P0 BRA `(.L_x_188) ;  /* 0x0000000000ec8947 */ /* 0x002fec0003800000 */
.L_x_200:
[----:B------:R-:W-:Y:S01]  /*8e80*/  IMAD R3, R3, 0x8, R0 ;  /* 0x0000000803037824 */ /* 0x000fe200078e0200 */
[----:B------:R-:W-:-:S07]  /*8e90*/  SHF.L.U32 R0, R4, 0x1f, RZ ;  /* 0x0000001f04007819 */ /* 0x000fce00000006ff */
.L_x_189:
[----:B-1----:R1:W2:Y:S02]  /*8ea0*/  SYNCS.PHASECHK.TRANS64.TRYWAIT P0, [R3+URZ], R0 ;  /* 0x00000000030075a7 */ /* 0x0022a4000800017f */
[----:B--2---:R-:W-:Y:S05]  /*8eb0*/  @!P0 NANOSLEEP.SYNCS 0x989680 ;  /* 0x009896800000895d */ /* 0x004fea0003900000 */
[----:B------:R-:W2:Y:S02]  /*8ec0*/  @!P0 SYNCS.PHASECHK.TRANS64 P0, [R3+URZ], R0 ;  /* 0x00000000030085a7 */ /* 0x000ea4000800007f */
[----:B--2---:R-:W-:Y:S05]  /*8ed0*/  @!P0 BRA `(.L_x_189) ;  /* 0xfffffffc00f08947 */ /* 0x004fea000383ffff */
.L_x_185:
[----:B------:R-:W-:Y:S05]  /*8ee0*/  BSYNC B0 ;  /* 0x0000000000007941 */ /* 0x000fea0003800000 */
.L_x_184:
[----:B------:R-:W-:Y:S05]  /*8ef0*/  EXIT ;  /* 0x000000000000794d */ /* 0x000fea0003800000 */
.L_x_15:
[----:B0-----:R-:W-:-:S04]  /*8f00*/  IMAD.U32 R17, RZ, RZ, UR11 ;  /* 0x0000000bff117e24 */ /* 0x001fc8000f8e00ff */
[----:B------:R0:W1:Y:S03]  /*8f10*/  SYNCS.PHASECHK.TRANS64.TRYWAIT P0, [R17+URZ+-0x8], R16 ;  /* 0xfffff810110075a7 */ /* 0x000066000800017f */
[----:B-1----:R-:W-:Y:S05]  /*8f20*/  @!P0 NANOSLEEP.SYNCS 0x989680 ;  /* 0x009896800000895d */ /* 0x002fea0003900000 */
[----:B------:R-:W1:Y:S02]  /*8f30*/  @!P0 SYNCS.PHASECHK.TRANS64 P0, [R17+URZ+-0x8], R16 ;  /* 0xfffff810110085a7 */ /* 0x000e64000800007f */
[----:B-1----:R-:W-:Y:S05]  /*8f40*/  @!P0 BRA `(.L_x_15) ;  /* 0xfffffffc00ec8947 */ /* 0x002fea000383ffff */
[----:B------:R-:W-:Y:S05]  /*8f50*/  BRA `(.L_x_190) ;  /* 0xffffff8400347947 */ /* 0x000fea000383ffff */
.L_x_20:
[----:B-1----:R-:W-:-:S04]  /*8f60*/  IMAD.U32 R17, RZ, RZ, UR6 ;  /* 0x00000006ff117e24 */ /* 0x002fc8000f8e00ff */
[----:B------:R1:W2:Y:S03]  /*8f70*/  SYNCS.PHASECHK.TRANS64.TRYWAIT P0, [R17+URZ], R16 ;  /* 0x00000010110075a7 */ /* 0x0002a6000800017f */
[----:B--2---:R-:W-:Y:S05]  /*8f80*/  @!P0 NANOSLEEP.SYNCS 0x989680 ;  /* 0x009896800000895d */ /* 0x004fea0003900000 */
[----:B------:R-:W2:Y:S02]  /*8f90*/  @!P0 SYNCS.PHASECHK.TRANS64 P0, [R17+URZ], R16 ;  /* 0x00000010110085a7 */ /* 0x000ea4000800007f */
[----:B--2---:R-:W-:Y:S05]  /*8fa0*/  @!P0 BRA `(.L_x_20) ;  /* 0xfffffffc00ec8947 */ /* 0x004fea000383ffff */
[----:B------:R-:W-:Y:S05]  /*8fb0*/  BRA `(.L_x_19) ;  /* 0xffffff8800607947 */ /* 0x000fea000383ffff */
.L_x_26:
[----:B-1----:R-:W-:-:S04]  /*8fc0*/  IMAD.U32 R18, RZ, RZ, UR16 ;  /* 0x00000010ff127e24 */ /* 0x002fc8000f8e00ff */
[----:B------:R1:W2:Y:S03]  /*8fd0*/  SYNCS.PHASECHK.TRANS64.TRYWAIT P0, [R18+URZ], R17 ;  /* 0x00000011120075a7 */ /* 0x0002a6000800017f */
[----:B--2---:R-:W-:Y:S05]  /*8fe0*/  @!P0 NANOSLEEP.SYNCS 0x989680 ;  /* 0x009896800000895d */ /* 0x004fea0003900000 */
[----:B------:R-:W2:Y:S02]  /*8ff0*/  @!P0 SYNCS.PHASECHK.TRANS64 P0, [R18+URZ], R17 ;  /* 0x00000011120085a7 */ /* 0x000ea4000800007f */
[----:B--2---:R-:W-:Y:S05]  /*9000*/  @!P0 BRA `(.L_x_26) ;  /* 0xfffffffc00ec8947 */ /* 0x004fea000383ffff */
[----:B------:R-:W-:Y:S05]  /*9010*/  BRA `(.L_x_25) ;  /* 0xffffff9000c87947 */ /* 0x000fea000383ffff */
.L_x_34:
[----:B0-----:R-:W-:-:S04]  /*9020*/  IMAD.U32 R17, RZ, RZ, UR11 ;  /* 0x0000000bff117e24 */ /* 0x001fc8000f8e00ff */
[----:B------:R0:W1:Y:S03]  /*9030*/  SYNCS.PHASECHK.TRANS64.TRYWAIT P0, [R17+URZ+0x8], R16 ;  /* 0x00000810110075a7 */ /* 0x000066000800017f */
[----:B-1----:R-:W-:Y:S05]  /*9040*/  @!P0 NANOSLEEP.SYNCS 0x989680 ;  /* 0x009896800000895d */ /* 0x002fea0003900000 */
[----:B------:R-:W1:Y:S02]  /*9050*/  @!P0 SYNCS.PHASECHK.TRANS64 P0, [R17+URZ+0x8], R16 ;  /* 0x00000810110085a7 */ /* 0x000e64000800007f */
[----:B-1----:R-:W-:Y:S05]  /*9060*/  @!P0 BRA `(.L_x_34) ;  /* 0xfffffffc00ec8947 */ /* 0x002fea000383ffff */
[----:B------:R-:W-:Y:S05]  /*9070*/  BRA `(.L_x_191) ;  /* 0xffffffa000507947 */ /* 0x000fea000383ffff */
.L_x_171:
[----:B------:R-:W-:Y:S01]  /*9080*/  BSSY B1, `(.L_x_192) ;  /* 0x0000006000017945 */ /* 0x000fe20003800000 */
[----:B------:R-:W-:-:S07]  /*9090*/  IMAD.MOV.U32 R10, RZ, RZ, -0x1 ;  /* 0xffffffffff0a7424 */ /* 0x000fce00078e00ff */
[----:B------:R-:W-:Y:S05]  /*90a0*/  WARPSYNC.COLLECTIVE R10, `(.L_x_193) ;  /* 0x000000000a0c7348 */ /* 0x000fea0003c00000 */
[----:B------:R-:W-:Y:S02]  /*90b0*/  ELECT P1, UR62, PT ;  /* 0x00000000003e782f */ /* 0x000fe40003820000 */
[----:B------:R-:W-:Y:S01]  /*90c0*/  MOV R10, UR62 ;  /* 0x0000003e000a7c02 */ /* 0x000fe20008000f00 */
[----:B------:R-:W-:Y:S10]  /*90d0*/  ENDCOLLECTIVE ;  /* 0x000000000000791b */ /* 0x000ff40003800000 */
.L_x_193:
[----:B------:R-:W-:Y:S05]  /*90e0*/  BSYNC B1 ;  /* 0x0000000000017941 */ /* 0x000fea0003800000 */
.L_x_192:
[----:B------:R-:W-:Y:S05]  /*90f0*/  BRA `(.L_x_194) ;  /* 0xfffffff000307947 */ /* 0x000fea000383ffff */
.L_x_174:
[----:B-1----:R1:W2:Y:S02]  /*9100*/  SYNCS.PHASECHK.TRANS64.TRYWAIT P1, [R19+URZ+0x18], R10 ;  /* 0x0000180a130075a7 */ /* 0x0022a4000802017f */
[----:B--2---:R-:W-:Y:S05]  /*9110*/  @!P1 NANOSLEEP.SYNCS 0x989680 ;  /* 0x009896800000995d */ /* 0x004fea0003900000 */
[----:B------:R-:W2:Y:S02]  /*9120*/  @!P1 SYNCS.PHASECHK.TRANS64 P1, [R19+URZ+0x18], R10 ;  /* 0x0000180a130095a7 */ /* 0x000ea4000802007f */
[----:B--2---:R-:W-:Y:S05]  /*9130*/  @!P1 BRA `(.L_x_174) ;  /* 0xfffffffc00f09947 */ /* 0x004fea000383ffff */
[----:B------:R-:W-:Y:S05]  /*9140*/  BRA `(.L_x_195) ;  /* 0xfffffff000647947 */ /* 0x000fea000383ffff */
.L_x_183:
[----:B------:R-:W-:Y:S01]  /*9150*/  BSSY B0, `(.L_x_196) ;  /* 0x0000006000007945 */ /* 0x000fe20003800000 */
[----:B------:R-:W-:-:S07]  /*9160*/  IMAD.MOV.U32 R10, RZ, RZ, -0x1 ;  /* 0xffffffffff0a7424 */ /* 0x000fce00078e00ff */
[----:B------:R-:W-:Y:S05]  /*9170*/  WARPSYNC.COLLECTIVE R10, `(.L_x_197) ;  /* 0x000000000a0c7348 */ /* 0x000fea0003c00000 */
[----:B------:R-:W-:Y:S02]  /*9180*/  ELECT P1, UR62, PT ;  /* 0x00000000003e782f */ /* 0x000fe40003820000 */
[----:B------:R-:W-:Y:S01]  /*9190*/  MOV R10, UR62 ;  /* 0x0000003e000a7c02 */ /* 0x000fe20008000f00 */
[----:B------:R-:W-:Y:S10]  /*91a0*/  ENDCOLLECTIVE ;  /* 0x000000000000791b */ /* 0x000ff40003800000 */
.L_x_197:
[----:B------:R-:W-:Y:S05]  /*91b0*/  BSYNC B0 ;  /* 0x0000000000007941 */ /* 0x000fea0003800000 */
.L_x_196:
[----:B------:R-:W-:Y:S01]  /*91c0*/  PLOP3.LUT P0, PT, P1, PT, PT, 0x80, 0x0 ;  /* 0x000000000000781c */ /* 0x000fe20000f0f070 */
[----:B------:R-:W-:-:S12]  /*91d0*/  BRA `(.L_x_198) ;  /* 0xfffffff800b87947 */ /* 0x000fd8000383ffff */
.L_x_187:
[----:B0-----:R0:W1:Y:S02]  /*91e0*/  SYNCS.PHASECHK.TRANS64.TRYWAIT P0, [R7+URZ], R2 ;  /* 0x00000002070075a7 */ /* 0x001064000800017f */
[----:B-1----:R-:W-:Y:S05]  /*91f0*/  @!P0 NANOSLEEP.SYNCS 0x989680 ;  /* 0x009896800000895d */ /* 0x002fea0003900000 */
[----:B------:R-:W1:Y:S02]  /*9200*/  @!P0 SYNCS.PHASECHK.TRANS64 P0, [R7+URZ], R2 ;  /* 0x00000002070085a7 */ /* 0x000e64000800007f */
[----:B-1----:R-:W-:Y:S05]  /*9210*/  @!P0 BRA `(.L_x_187) ;  /* 0xfffffffc00f08947 */ /* 0x002fea000383ffff */
[----:B------:R-:W-:Y:S05]  /*9220*/  BRA `(.L_x_199) ;  /* 0xfffffff800f87947 */ /* 0x000fea000383ffff */
.L_x_188:
[----:B0-----:R0:W1:Y:S02]  /*9230*/  SYNCS.PHASECHK.TRANS64.TRYWAIT P0, [R6+URZ], R5 ;  /* 0x00000005060075a7 */ /* 0x001064000800017f */
[----:B-1----:R-:W-:Y:S05]  /*9240*/  @!P0 NANOSLEEP.SYNCS 0x989680 ;  /* 0x009896800000895d */ /* 0x002fea0003900000 */
[----:B------:R-:W1:Y:S02]  /*9250*/  @!P0 SYNCS.PHASECHK.TRANS64 P0, [R6+URZ], R5 ;  /* 0x00000005060085a7 */ /* 0x000e64000800007f */
[----:B-1----:R-:W-:Y:S05]  /*9260*/  @!P0 BRA `(.L_x_188) ;  /* 0xfffffffc00f08947 */ /* 0x002fea000383ffff */
[----:B------:R-:W-:Y:S05]  /*9270*/  BRA `(.L_x_200) ;  /* 0xfffffffc00007947 */ /* 0x000fea000383ffff */
.L_x_201:
[----:B------:R-:W-:-:S00]  /*9280*/  BRA `(.L_x_201) ;  /* 0xfffffffc00fc7947 */ /* 0x000fc0000383ffff */
[----:B------:R-:W-:-:S00]  /*9290*/  NOP ;  /* 0x0000000000007918 */ /* 0x000fc00000000000 */
        /* <DEDUP_REMOVED lines=14> */
.L_x_202:


//--------------------- .nv.shared._ZN7cutlass13device_kernelINS_4gemm6kernel13GemmUniversalIN4cute5tupleIJiiiiEEENS1_10collective13CollectiveMmaINS1_37MainloopSm90TmaGmmaWarpSpecializedFP8ILi3ENS5_IJNS4_1CILi1EEESB_SB_EEENS1_32KernelTmaWarpSpecializedPingpongEEENS5_IJNSA_ILi64EEENSA_ILi128EEESG_EEENS_12float_e5m2_tENS5_IJlSB_lEEESI_SJ_NS4_8TiledMMAINS4_8MMA_AtomIJNS4_4SM904GMMA31MMA_64x128x32_F32E5M2E5M2_SS_TNILNSN_7ScaleInE1ELSP_1EEEEEENS4_6LayoutISC_NS5_IJNSA_ILi0EEEST_ST_EEEEENS5_IJNS4_10UnderscoreESW_SW_EEEEENS4_13SM90_TMA_LOADENS4_14ComposedLayoutINS4_7SwizzleILi3ELi4ELi3EEENS4_18smem_ptr_flag_bitsILi8EEENSS_INS5_IJNSA_ILi8EEESG_EEENS5_IJSG_SB_EEEEEEEvNS4_8identityESZ_S19_vS1A_EENS_8epilogue10collective6detail29Sm90TmaWarpSpecializedAdapterINS1D_15DefaultEpilogueISI_SJ_SJ_NS1C_6thread17LinearCombinationISI_Li1EffLNS1H_9ScaleType4KindE0ELNS_15FloatRoundStyleE2ESI_EENS1_15EpilogueDefaultEEEEEvvEEEEvNT_6ParamsE --------------------------
	.section	.nv.shared._ZN7cutlass13device_kernelINS_4gemm6kernel13GemmUniversalIN4cute5tupleIJiiiiEEENS1_10collective13CollectiveMmaINS1_37MainloopSm90TmaGmmaWarpSpecializedFP8ILi3ENS5_IJNS4_1CILi1EEESB_SB_EEENS1_32KernelTmaWarpSpecializedPingpongEEENS5_IJNSA_ILi64EEENSA_ILi128EEESG_EEENS_12float_e5m2_tENS5_IJlSB_lEEESI_SJ_NS4_8TiledMMAINS4_8MMA_AtomIJNS4_4SM904GMMA31MMA_64x128x32_F32E5M2E5M2_SS_TNILNSN_7ScaleInE1ELSP_1EEEEEENS4_6LayoutISC_NS5_IJNSA_ILi0EEEST_ST_EEEEENS5_IJNS4_10UnderscoreESW_SW_EEEEENS4_13SM90_TMA_LOADENS4_14ComposedLayoutINS4_7SwizzleILi3ELi4ELi3EEENS4_18smem_ptr_flag_bitsILi8EEENSS_INS5_IJNSA_ILi8EEESG_EEENS5_IJSG_SB_EEEEEEEvNS4_8identityESZ_S19_vS1A_EENS_8epilogue10collective6detail29Sm90TmaWarpSpecializedAdapterINS1D_15DefaultEpilogueISI_SJ_SJ_NS1C_6thread17LinearCombinationISI_Li1EffLNS1H_9ScaleType4KindE0ELNS_15FloatRoundStyleE2ESI_EENS1_15EpilogueDefaultEEEEEvvEEEEvNT_6ParamsE,"aw",@nobits
	.sectionflags	@""
	.align	16
	.zero		1024


//--------------------- .nv.shared.reserved.0     --------------------------
	.section	.nv.shared.reserved.0,"aw",@nobits
	.weak		__nv_reservedSMEM_offset_0_alias
	.size		__nv_reservedSMEM_offset_0_alias, 0, 0
	.other		__nv_reservedSMEM_offset_0_alias,@"STO_CUDA_RESERVED_SHARED STV_DEFAULT"
__nv_reservedSMEM_offset_0_alias:
	.zero		0


//--------------------- .nv.global                --------------------------
	.section	.nv.global,"aw",@nobits
.nv.global:
	.type		_ZN39_INTERNAL_2e642129_4_k_cu_781a89f0_42764cute1_E,@object
	.size		_ZN39_INTERNAL_2e642129_4_k_cu_781a89f0_42764cute1_E,(_ZN39_INTERNAL_2e642129_4_k_cu_781a89f0_42764cuda3std3__45__cpo6cbeginE - _ZN39_INTERNAL_2e642129_4_k_cu_781a89f0_42764cute1_E)
_ZN39_INTERNAL_2e642129_4_k_cu_781a89f0_42764cute1_E:
	.zero		1
	.type		_ZN39_INTERNAL_2e642129_4_k_cu_781a89f0_42764cuda3std3__45__cpo6cbeginE,@object
	.size		_ZN39_INTERNAL_2e642129_4_k_cu_781a89f0_42764cuda3std3__45__cpo6cbeginE,(_ZN39_INTERNAL_2e642129_4_k_cu_781a89f0_42764cuda3std3__48in_placeE - _ZN39_INTERNAL_2e642129_4_k_cu_781a89f0_42764cuda3std3__45__cpo6cbeginE)
_ZN39_INTERNAL_2e642129_4_k_cu_781a89f0_42764cuda3std3__45__cpo6cbeginE:
	.zero		1
	.type		_ZN39_INTERNAL_2e642129_4_k_cu_781a89f0_42764cuda3std3__48in_placeE,@object
	.size		_ZN39_INTERNAL_2e642129_4_k_cu_781a89f0_42764cuda3std3__48in_placeE,(_ZN39_INTERNAL_2e642129_4_k_cu_781a89f0_42764cuda3std6ranges3__45__cpo9iter_moveE - _ZN39_INTERNAL_2e642129_4_k_cu_781a89f0_42764cuda3std3__48in_placeE)
_ZN39_INTERNAL_2e642129_4_k_cu_781a89f0_42764cuda3std3__48in_placeE:
	.zero		1
	.type		_ZN39_INTERNAL_2e642129_4_k_cu_781a89f0_42764cuda3std6ranges3__45__cpo9iter_moveE,@object
	.size		_ZN39_INTERNAL_2e642129_4_k_cu_781a89f0_42764cuda3std6ranges3__45__cpo9iter_moveE,(_ZN39_INTERNAL_2e642129_4_k_cu_781a89f0_42764cuda3std3__45__cpo5beginE - _ZN39_INTERNAL_2e642129_4_k_cu_781a89f0_42764cuda3std6ranges3__45__cpo9iter_moveE)
_ZN39_INTERNAL_2e642129_4_k_cu_781a89f0_42764cuda3std6ranges3__45__cpo9iter_moveE:
	.zero		1
	.type		_ZN39_INTERNAL_2e642129_4_k_cu_781a89f0_42764cuda3std3__45__cpo5beginE,@object
	.size		_ZN39_INTERNAL_2e642129_4_k_cu_781a89f0_42764cuda3std3__45__cpo5beginE,(_ZN39_INTERNAL_2e642129_4_k_cu_781a89f0_42764cuda3std3__441_GLOBAL__N__2e642129_4_k_cu_781a89f0_42766ignoreE - _ZN39_INTERNAL_2e642129_4_k_cu_781a89f0_42764cuda3std3__45__cpo5beginE)
_ZN39_INTERNAL_2e642129_4_k_cu_781a89f0_42764cuda3std3__45__cpo5beginE:
	.zero		1
	.type		_ZN39_INTERNAL_2e642129_4_k_cu_781a89f0_42764cuda3std3__441_GLOBAL__N__2e642129_4_k_cu_781a89f0_42766ignoreE,@object
	.size		_ZN39_INTERNAL_2e642129_4_k_cu_781a89f0_42764cuda3std3__441_GLOBAL__N__2e642129_4_k_cu_781a89f0_42766ignoreE,(_ZN39_INTERNAL_2e642129_4_k_cu_781a89f0_42764cute7productE - _ZN39_INTERNAL_2e642129_4_k_cu_781a89f0_42764cuda3std3__441_GLOBAL__N__2e642129_4_k_cu_781a89f0_42766ignoreE)
_ZN39_INTERNAL_2e642129_4_k_cu_781a89f0_42764cuda3std3__441_GLOBAL__N__2e642129_4_k_cu_781a89f0_42766ignoreE:
	.zero		1
	.type		_ZN39_INTERNAL_2e642129_4_k_cu_781a89f0_42764cute7productE,@object
	.size		_ZN39_INTERNAL_2e642129_4_k_cu_781a89f0_42764cute7productE,(_ZN39_INTERNAL_2e642129_4_k_cu_781a89f0_42764cuda3std3__45__cpo3endE - _ZN39_INTERNAL_2e642129_4_k_cu_781a89f0_42764cute7productE)
_ZN39_INTERNAL_2e642129_4_k_cu_781a89f0_42764cute7productE:
	.zero		1
	.type		_ZN39_INTERNAL_2e642129_4_k_cu_781a89f0_42764cuda3std3__45__cpo3endE,@object
	.size		_ZN39_INTERNAL_2e642129_4_k_cu_781a89f0_42764cuda3std3__45__cpo3endE,(_ZN39_INTERNAL_2e642129_4_k_cu_781a89f0_42764cuda3std3__419piecewise_constructE - _ZN39_INTERNAL_2e642129_4_k_cu_781a89f0_42764cuda3std3__45__cpo3endE)
_ZN39_INTERNAL_2e642129_4_k_cu_781a89f0_42764cuda3std3__45__cpo3endE:
	.zero		1
	.type		_ZN39_INTERNAL_2e642129_4_k_cu_781a89f0_42764cuda3std3__419piecewise_constructE,@object
	.size		_ZN39_INTERNAL_2e642129_4_k_cu_781a89f0_42764cuda3std3__419piecewise_constructE,(_ZN39_INTERNAL_2e642129_4_k_cu_781a89f0_42764cuda3std3__45__cpo4cendE - _ZN39_INTERNAL_2e642129_4_k_cu_781a89f0_42764cuda3std3__419piecewise_constructE)
_ZN39_INTERNAL_2e642129_4_k_cu_781a89f0_42764cuda3std3__419piecewise_constructE:
	.zero		1
	.type		_ZN39_INTERNAL_2e642129_4_k_cu_781a89f0_42764cuda3std3__45__cpo4cendE,@object
	.size		_ZN39_INTERNAL_2e642129_4_k_cu_781a89f0_42764cuda3std3__45__cpo4cendE,(_ZN39_INTERNAL_2e642129_4_k_cu_781a89f0_42764cuda3std6ranges3__45__cpo4swapE - _ZN39_INTERNAL_2e642129_4_k_cu_781a89f0_42764cuda3std3__45__cpo4cendE)
_ZN39_INTERNAL_2e642129_4_k_cu_781a89f0_42764cuda3std3__45__cpo4cendE:
	.zero		1
	.type		_ZN39_INTERNAL_2e642129_4_k_cu_781a89f0_42764cuda3std6ranges3__45__cpo4swapE,@object
	.size		_ZN39_INTERNAL_2e642129_4_k_cu_781a89f0_42764cuda3std6ranges3__45__cpo4swapE,(.L_7 - _ZN39_INTERNAL_2e642129_4_k_cu_781a89f0_42764cuda3std6ranges3__45__cpo4swapE)
_ZN39_INTERNAL_2e642129_4_k_cu_781a89f0_42764cuda3std6ranges3__45__cpo4swapE:
	.zero		1
.L_7:


//--------------------- .nv.constant0._ZN7cutlass13device_kernelINS_4gemm6kernel13GemmUniversalIN4cute5tupleIJiiiiEEENS1_10collective13CollectiveMmaINS1_37MainloopSm90TmaGmmaWarpSpecializedFP8ILi3ENS5_IJNS4_1CILi1EEESB_SB_EEENS1_32KernelTmaWarpSpecializedPingpongEEENS5_IJNSA_ILi64EEENSA_ILi128EEESG_EEENS_12float_e5m2_tENS5_IJlSB_lEEESI_SJ_NS4_8TiledMMAINS4_8MMA_AtomIJNS4_4SM904GMMA31MMA_64x128x32_F32E5M2E5M2_SS_TNILNSN_7ScaleInE1ELSP_1EEEEEENS4_6LayoutISC_NS5_IJNSA_ILi0EEEST_ST_EEEEENS5_IJNS4_10UnderscoreESW_SW_EEEEENS4_13SM90_TMA_LOADENS4_14ComposedLayoutINS4_7SwizzleILi3ELi4ELi3EEENS4_18smem_ptr_flag_bitsILi8EEENSS_INS5_IJNSA_ILi8EEESG_EEENS5_IJSG_SB_EEEEEEEvNS4_8identityESZ_S19_vS1A_EENS_8epilogue10collective6detail29Sm90TmaWarpSpecializedAdapterINS1D_15DefaultEpilogueISI_SJ_SJ_NS1C_6thread17LinearCombinationISI_Li1EffLNS1H_9ScaleType4KindE0ELNS_15FloatRoundStyleE2ESI_EENS1_15EpilogueDefaultEEEEEvvEEEEvNT_6ParamsE --------------------------
	.section	.nv.constant0._ZN7cutlass13device_kernelINS_4gemm6kernel13GemmUniversalIN4cute5tupleIJiiiiEEENS1_10collective13CollectiveMmaINS1_37MainloopSm90TmaGmmaWarpSpecializedFP8ILi3ENS5_IJNS4_1CILi1EEESB_SB_EEENS1_32KernelTmaWarpSpecializedPingpongEEENS5_IJNSA_ILi64EEENSA_ILi128EEESG_EEENS_12float_e5m2_tENS5_IJlSB_lEEESI_SJ_NS4_8TiledMMAINS4_8MMA_AtomIJNS4_4SM904GMMA31MMA_64x128x32_F32E5M2E5M2_SS_TNILNSN_7ScaleInE1ELSP_1EEEEEENS4_6LayoutISC_NS5_IJNSA_ILi0EEEST_ST_EEEEENS5_IJNS4_10UnderscoreESW_SW_EEEEENS4_13SM90_TMA_LOADENS4_14ComposedLayoutINS4_7SwizzleILi3ELi4ELi3EEENS4_18smem_ptr_flag_bitsILi8EEENSS_INS5_IJNSA_ILi8EEESG_EEENS5_IJSG_SB_EEEEEEEvNS4_8identityESZ_S19_vS1A_EENS_8epilogue10collective6detail29Sm90TmaWarpSpecializedAdapterINS1D_15DefaultEpilogueISI_SJ_SJ_NS1C_6thread17LinearCombinationISI_Li1EffLNS1H_9ScaleType4KindE0ELNS_15FloatRoundStyleE2ESI_EENS1_15EpilogueDefaultEEEEEvvEEEEvNT_6ParamsE,"a",@progbits
	.sectionflags	@""
	.align	4
.nv.constant0._ZN7cutlass13device_kernelINS_4gemm6kernel13GemmUniversalIN4cute5tupleIJiiiiEEENS1_10collective13CollectiveMmaINS1_37MainloopSm90TmaGmmaWarpSpecializedFP8ILi3ENS5_IJNS4_1CILi1EEESB_SB_EEENS1_32KernelTmaWarpSpecializedPingpongEEENS5_IJNSA_ILi64EEENSA_ILi128EEESG_EEENS_12float_e5m2_tENS5_IJlSB_lEEESI_SJ_NS4_8TiledMMAINS4_8MMA_AtomIJNS4_4SM904GMMA31MMA_64x128x32_F32E5M2E5M2_SS_TNILNSN_7ScaleInE1ELSP_1EEEEEENS4_6LayoutISC_NS5_IJNSA_ILi0EEEST_ST_EEEEENS5_IJNS4_10UnderscoreESW_SW_EEEEENS4_13SM90_TMA_LOADENS4_14ComposedLayoutINS4_7SwizzleILi3ELi4ELi3EEENS4_18smem_ptr_flag_bitsILi8EEENSS_INS5_IJNSA_ILi8EEESG_EEENS5_IJSG_SB_EEEEEEEvNS4_8identityESZ_S19_vS1A_EENS_8epilogue10collective6detail29Sm90TmaWarpSpecializedAdapterINS1D_15DefaultEpilogueISI_SJ_SJ_NS1C_6thread17LinearCombinationISI_Li1EffLNS1H_9ScaleType4KindE0ELNS_15FloatRoundStyleE2ESI_EENS1_15EpilogueDefaultEEEEEvvEEEEvNT_6ParamsE:
	.zero		1664


//--------------------- SYMBOLS --------------------------

	.type		.nv.reservedSmem.offset0,@object
	.size		.nv.reservedSmem.offset0,0x4
